//
// Generated by NVIDIA NVVM Compiler
//
// Compiler Build ID: CL-36424714
// Cuda compilation tools, release 13.0, V13.0.88
// Based on NVVM 20.0.0
//

.version 9.0
.target sm_100
.address_size 64

	// .globl	_Z17gpuReduceMaxFloatPfiS_
// _ZZ17gpuReduceMaxFloatPfiS_E11shared_data has been demoted
// _ZZ17gpuReduceMinFloatPfiS_E11shared_data has been demoted
// _ZZ7gpuScanPiiS_S_E11shared_data has been demoted

.visible .entry _Z17gpuReduceMaxFloatPfiS_(
	.param .u64 .ptr .align 1 _Z17gpuReduceMaxFloatPfiS__param_0,
	.param .u32 _Z17gpuReduceMaxFloatPfiS__param_1,
	.param .u64 .ptr .align 1 _Z17gpuReduceMaxFloatPfiS__param_2
)
{
	.reg .pred 	%p<9>;
	.reg .b32 	%r<17>;
	.reg .b32 	%f<12>;
	.reg .b64 	%rd<13>;
	// demoted variable
	.shared .align 4 .b8 _ZZ17gpuReduceMaxFloatPfiS_E11shared_data[8192];
	ld.param.u64 	%rd3, [_Z17gpuReduceMaxFloatPfiS__param_0];
	ld.param.u32 	%r9, [_Z17gpuReduceMaxFloatPfiS__param_1];
	ld.param.u64 	%rd2, [_Z17gpuReduceMaxFloatPfiS__param_2];
	cvta.to.global.u64 	%rd1, %rd3;
	mov.u32 	%r16, %ntid.x;
	mov.u32 	%r2, %ctaid.x;
	mul.lo.s32 	%r10, %r16, %r2;
	shl.b32 	%r11, %r10, 1;
	mov.u32 	%r3, %tid.x;
	add.s32 	%r4, %r11, %r3;
	add.s32 	%r5, %r4, %r16;
	setp.ge.u32 	%p1, %r5, %r9;
	@%p1 bra 	$L__BB0_2;
	mul.wide.s32 	%rd6, %r4, 4;
	add.s64 	%rd7, %rd1, %rd6;
	ld.global.f32 	%f5, [%rd7];
	mul.wide.u32 	%rd8, %r5, 4;
	add.s64 	%rd9, %rd1, %rd8;
	ld.global.f32 	%f6, [%rd9];
	setp.gt.f32 	%p3, %f5, %f6;
	selp.f32 	%f11, %f5, %f6, %p3;
	bra.uni 	$L__BB0_5;
$L__BB0_2:
	setp.ge.s32 	%p2, %r4, %r9;
	@%p2 bra 	$L__BB0_4;
	mul.wide.s32 	%rd4, %r4, 4;
	add.s64 	%rd5, %rd1, %rd4;
	ld.global.f32 	%f11, [%rd5];
	bra.uni 	$L__BB0_5;
$L__BB0_4:
	ld.global.f32 	%f11, [%rd1];
$L__BB0_5:
	shl.b32 	%r12, %r3, 2;
	mov.u32 	%r13, _ZZ17gpuReduceMaxFloatPfiS_E11shared_data;
	add.s32 	%r6, %r13, %r12;
	st.shared.f32 	[%r6], %f11;
	bar.sync 	0;
	setp.lt.u32 	%p4, %r16, 2;
	@%p4 bra 	$L__BB0_9;
$L__BB0_6:
	shr.u32 	%r8, %r16, 1;
	setp.ge.u32 	%p5, %r3, %r8;
	@%p5 bra 	$L__BB0_8;
	ld.shared.f32 	%f7, [%r6];
	shl.b32 	%r14, %r8, 2;
	add.s32 	%r15, %r6, %r14;
	ld.shared.f32 	%f8, [%r15];
	setp.gt.f32 	%p6, %f7, %f8;
	selp.f32 	%f9, %f7, %f8, %p6;
	st.shared.f32 	[%r6], %f9;
$L__BB0_8:
	bar.sync 	0;
	setp.gt.u32 	%p7, %r16, 3;
	mov.u32 	%r16, %r8;
	@%p7 bra 	$L__BB0_6;
$L__BB0_9:
	setp.ne.s32 	%p8, %r3, 0;
	@%p8 bra 	$L__BB0_11;
	ld.shared.f32 	%f10, [_ZZ17gpuReduceMaxFloatPfiS_E11shared_data];
	cvta.to.global.u64 	%rd10, %rd2;
	mul.wide.u32 	%rd11, %r2, 4;
	add.s64 	%rd12, %rd10, %rd11;
	st.global.f32 	[%rd12], %f10;
$L__BB0_11:
	ret;

}
	// .globl	_Z17gpuReduceMinFloatPfiS_
.visible .entry _Z17gpuReduceMinFloatPfiS_(
	.param .u64 .ptr .align 1 _Z17gpuReduceMinFloatPfiS__param_0,
	.param .u32 _Z17gpuReduceMinFloatPfiS__param_1,
	.param .u64 .ptr .align 1 _Z17gpuReduceMinFloatPfiS__param_2
)
{
	.reg .pred 	%p<9>;
	.reg .b32 	%r<17>;
	.reg .b32 	%f<12>;
	.reg .b64 	%rd<13>;
	// demoted variable
	.shared .align 4 .b8 _ZZ17gpuReduceMinFloatPfiS_E11shared_data[8192];
	ld.param.u64 	%rd3, [_Z17gpuReduceMinFloatPfiS__param_0];
	ld.param.u32 	%r9, [_Z17gpuReduceMinFloatPfiS__param_1];
	ld.param.u64 	%rd2, [_Z17gpuReduceMinFloatPfiS__param_2];
	cvta.to.global.u64 	%rd1, %rd3;
	mov.u32 	%r16, %ntid.x;
	mov.u32 	%r2, %ctaid.x;
	mul.lo.s32 	%r10, %r16, %r2;
	shl.b32 	%r11, %r10, 1;
	mov.u32 	%r3, %tid.x;
	add.s32 	%r4, %r11, %r3;
	add.s32 	%r5, %r4, %r16;
	setp.ge.u32 	%p1, %r5, %r9;
	@%p1 bra 	$L__BB1_2;
	mul.wide.s32 	%rd6, %r4, 4;
	add.s64 	%rd7, %rd1, %rd6;
	ld.global.f32 	%f5, [%rd7];
	mul.wide.u32 	%rd8, %r5, 4;
	add.s64 	%rd9, %rd1, %rd8;
	ld.global.f32 	%f6, [%rd9];
	setp.lt.f32 	%p3, %f5, %f6;
	selp.f32 	%f11, %f5, %f6, %p3;
	bra.uni 	$L__BB1_5;
$L__BB1_2:
	setp.ge.s32 	%p2, %r4, %r9;
	@%p2 bra 	$L__BB1_4;
	mul.wide.s32 	%rd4, %r4, 4;
	add.s64 	%rd5, %rd1, %rd4;
	ld.global.f32 	%f11, [%rd5];
	bra.uni 	$L__BB1_5;
$L__BB1_4:
	ld.global.f32 	%f11, [%rd1];
$L__BB1_5:
	shl.b32 	%r12, %r3, 2;
	mov.u32 	%r13, _ZZ17gpuReduceMinFloatPfiS_E11shared_data;
	add.s32 	%r6, %r13, %r12;
	st.shared.f32 	[%r6], %f11;
	bar.sync 	0;
	setp.lt.u32 	%p4, %r16, 2;
	@%p4 bra 	$L__BB1_9;
$L__BB1_6:
	shr.u32 	%r8, %r16, 1;
	setp.ge.u32 	%p5, %r3, %r8;
	@%p5 bra 	$L__BB1_8;
	ld.shared.f32 	%f7, [%r6];
	shl.b32 	%r14, %r8, 2;
	add.s32 	%r15, %r6, %r14;
	ld.shared.f32 	%f8, [%r15];
	setp.lt.f32 	%p6, %f7, %f8;
	selp.f32 	%f9, %f7, %f8, %p6;
	st.shared.f32 	[%r6], %f9;
$L__BB1_8:
	bar.sync 	0;
	setp.gt.u32 	%p7, %r16, 3;
	mov.u32 	%r16, %r8;
	@%p7 bra 	$L__BB1_6;
$L__BB1_9:
	setp.ne.s32 	%p8, %r3, 0;
	@%p8 bra 	$L__BB1_11;
	ld.shared.f32 	%f10, [_ZZ17gpuReduceMinFloatPfiS_E11shared_data];
	cvta.to.global.u64 	%rd10, %rd2;
	mul.wide.u32 	%rd11, %r2, 4;
	add.s64 	%rd12, %rd10, %rd11;
	st.global.f32 	[%rd12], %f10;
$L__BB1_11:
	ret;

}
	// .globl	_Z7gpuScanPiiS_S_
.visible .entry _Z7gpuScanPiiS_S_(
	.param .u64 .ptr .align 1 _Z7gpuScanPiiS_S__param_0,
	.param .u32 _Z7gpuScanPiiS_S__param_1,
	.param .u64 .ptr .align 1 _Z7gpuScanPiiS_S__param_2,
	.param .u64 .ptr .align 1 _Z7gpuScanPiiS_S__param_3
)
{
	.reg .pred 	%p<8>;
	.reg .b32 	%r<87>;
	.reg .b64 	%rd<17>;
	// demoted variable
	.shared .align 4 .b8 _ZZ7gpuScanPiiS_S_E11shared_data[264];
	ld.param.u64 	%rd3, [_Z7gpuScanPiiS_S__param_0];
	ld.param.u32 	%r18, [_Z7gpuScanPiiS_S__param_1];
	ld.param.u64 	%rd1, [_Z7gpuScanPiiS_S__param_2];
	ld.param.u64 	%rd2, [_Z7gpuScanPiiS_S__param_3];
	cvta.to.global.u64 	%rd4, %rd3;
	mov.u32 	%r1, %tid.x;
	shr.u32 	%r20, %r18, 31;
	add.s32 	%r21, %r18, %r20;
	shr.s32 	%r2, %r21, 1;
	add.s32 	%r22, %r2, %r1;
	shr.u32 	%r23, %r1, 5;
	shr.s32 	%r24, %r22, 5;
	mov.u32 	%r3, %ctaid.x;
	shl.b32 	%r25, %r3, 6;
	add.s32 	%r4, %r25, %r1;
	mul.wide.u32 	%rd5, %r4, 4;
	add.s64 	%rd6, %rd4, %rd5;
	ld.global.u32 	%r26, [%rd6];
	add.s32 	%r27, %r23, %r1;
	shl.b32 	%r28, %r27, 2;
	mov.u32 	%r29, _ZZ7gpuScanPiiS_S_E11shared_data;
	add.s32 	%r5, %r29, %r28;
	st.shared.u32 	[%r5], %r26;
	add.s32 	%r30, %r4, %r2;
	mul.wide.u32 	%rd7, %r30, 4;
	add.s64 	%rd8, %rd4, %rd7;
	ld.global.u32 	%r31, [%rd8];
	add.s32 	%r32, %r24, %r22;
	shl.b32 	%r33, %r32, 2;
	add.s32 	%r6, %r29, %r33;
	st.shared.u32 	[%r6], %r31;
	setp.lt.s32 	%p1, %r18, 2;
	mov.b32 	%r84, 1;
	@%p1 bra 	$L__BB2_5;
	shl.b32 	%r35, %r1, 1;
	or.b32  	%r7, %r35, 1;
	mov.b32 	%r84, 1;
	mov.u32 	%r82, %r18;
$L__BB2_2:
	shr.u32 	%r10, %r82, 1;
	bar.sync 	0;
	setp.ge.u32 	%p2, %r1, %r10;
	@%p2 bra 	$L__BB2_4;
	mul.lo.s32 	%r36, %r84, %r7;
	add.s32 	%r37, %r36, -1;
	add.s32 	%r38, %r36, %r84;
	add.s32 	%r39, %r37, %r84;
	shr.s32 	%r40, %r37, 5;
	add.s32 	%r41, %r40, %r36;
	shr.s32 	%r42, %r39, 5;
	add.s32 	%r43, %r42, %r38;
	shl.b32 	%r44, %r41, 2;
	add.s32 	%r46, %r29, %r44;
	ld.shared.u32 	%r47, [%r46+-4];
	shl.b32 	%r48, %r43, 2;
	add.s32 	%r49, %r29, %r48;
	ld.shared.u32 	%r50, [%r49+-4];
	add.s32 	%r51, %r50, %r47;
	st.shared.u32 	[%r49+-4], %r51;
$L__BB2_4:
	shl.b32 	%r84, %r84, 1;
	setp.gt.u32 	%p3, %r82, 3;
	mov.u32 	%r82, %r10;
	@%p3 bra 	$L__BB2_2;
$L__BB2_5:
	setp.ne.s32 	%p4, %r1, 0;
	@%p4 bra 	$L__BB2_7;
	add.s32 	%r52, %r18, -1;
	shr.s32 	%r53, %r52, 5;
	add.s32 	%r54, %r53, %r18;
	shl.b32 	%r55, %r54, 2;
	add.s32 	%r57, %r29, %r55;
	ld.shared.u32 	%r58, [%r57+-4];
	cvta.to.global.u64 	%rd9, %rd1;
	mul.wide.u32 	%rd10, %r3, 4;
	add.s64 	%rd11, %rd9, %rd10;
	st.global.u32 	[%rd11], %r58;
	mov.b32 	%r59, 0;
	st.shared.u32 	[%r57+-4], %r59;
$L__BB2_7:
	setp.lt.s32 	%p5, %r18, 2;
	@%p5 bra 	$L__BB2_12;
	shl.b32 	%r61, %r1, 1;
	or.b32  	%r13, %r61, 1;
	mov.b32 	%r85, 1;
$L__BB2_9:
	shr.u32 	%r62, %r84, 31;
	add.s32 	%r63, %r84, %r62;
	shr.s32 	%r84, %r63, 1;
	bar.sync 	0;
	setp.ge.u32 	%p6, %r1, %r85;
	@%p6 bra 	$L__BB2_11;
	mul.lo.s32 	%r64, %r84, %r13;
	add.s32 	%r65, %r64, -1;
	add.s32 	%r66, %r64, %r84;
	add.s32 	%r67, %r65, %r84;
	shr.s32 	%r68, %r65, 5;
	add.s32 	%r69, %r68, %r64;
	shr.s32 	%r70, %r67, 5;
	add.s32 	%r71, %r70, %r66;
	shl.b32 	%r72, %r69, 2;
	add.s32 	%r74, %r29, %r72;
	ld.shared.u32 	%r75, [%r74+-4];
	shl.b32 	%r76, %r71, 2;
	add.s32 	%r77, %r29, %r76;
	ld.shared.u32 	%r78, [%r77+-4];
	st.shared.u32 	[%r74+-4], %r78;
	add.s32 	%r79, %r78, %r75;
	st.shared.u32 	[%r77+-4], %r79;
$L__BB2_11:
	shl.b32 	%r85, %r85, 1;
	setp.lt.s32 	%p7, %r85, %r18;
	@%p7 bra 	$L__BB2_9;
$L__BB2_12:
	cvta.to.global.u64 	%rd12, %rd2;
	bar.sync 	0;
	ld.shared.u32 	%r80, [%r5];
	mul.wide.s32 	%rd13, %r4, 4;
	add.s64 	%rd14, %rd12, %rd13;
	st.global.u32 	[%rd14], %r80;
	ld.shared.u32 	%r81, [%r6];
	mul.wide.s32 	%rd15, %r2, 4;
	add.s64 	%rd16, %rd14, %rd15;
	st.global.u32 	[%rd16], %r81;
	ret;

}
	// .globl	_Z14scanDistributePiS_
.visible .entry _Z14scanDistributePiS_(
	.param .u64 .ptr .align 1 _Z14scanDistributePiS__param_0,
	.param .u64 .ptr .align 1 _Z14scanDistributePiS__param_1
)
{
	.reg .b32 	%r<8>;
	.reg .b64 	%rd<9>;

	ld.param.u64 	%rd1, [_Z14scanDistributePiS__param_0];
	ld.param.u64 	%rd2, [_Z14scanDistributePiS__param_1];
	cvta.to.global.u64 	%rd3, %rd1;
	cvta.to.global.u64 	%rd4, %rd2;
	mov.u32 	%r1, %tid.x;
	mov.u32 	%r2, %ctaid.x;
	shl.b32 	%r3, %r2, 6;
	add.s32 	%r4, %r3, %r1;
	mul.wide.u32 	%rd5, %r2, 4;
	add.s64 	%rd6, %rd4, %rd5;
	ld.global.u32 	%r5, [%rd6];
	mul.wide.s32 	%rd7, %r4, 4;
	add.s64 	%rd8, %rd3, %rd7;
	ld.global.u32 	%r6, [%rd8];
	add.s32 	%r7, %r6, %r5;
	st.global.u32 	[%rd8], %r7;
	ret;

}
	// .globl	_Z32gpuHistogramCalculateSplitsSizesPfiPiffi
.visible .entry _Z32gpuHistogramCalculateSplitsSizesPfiPiffi(
	.param .u64 .ptr .align 1 _Z32gpuHistogramCalculateSplitsSizesPfiPiffi_param_0,
	.param .u32 _Z32gpuHistogramCalculateSplitsSizesPfiPiffi_param_1,
	.param .u64 .ptr .align 1 _Z32gpuHistogramCalculateSplitsSizesPfiPiffi_param_2,
	.param .f32 _Z32gpuHistogramCalculateSplitsSizesPfiPiffi_param_3,
	.param .f32 _Z32gpuHistogramCalculateSplitsSizesPfiPiffi_param_4,
	.param .u32 _Z32gpuHistogramCalculateSplitsSizesPfiPiffi_param_5
)
{
	.reg .pred 	%p<7>;
	.reg .b32 	%r<43>;
	.reg .b32 	%f<25>;
	.reg .b64 	%rd<23>;

	ld.param.u64 	%rd3, [_Z32gpuHistogramCalculateSplitsSizesPfiPiffi_param_0];
	ld.param.u32 	%r12, [_Z32gpuHistogramCalculateSplitsSizesPfiPiffi_param_1];
	ld.param.u64 	%rd4, [_Z32gpuHistogramCalculateSplitsSizesPfiPiffi_param_2];
	ld.param.f32 	%f3, [_Z32gpuHistogramCalculateSplitsSizesPfiPiffi_param_3];
	ld.param.f32 	%f4, [_Z32gpuHistogramCalculateSplitsSizesPfiPiffi_param_4];
	ld.param.u32 	%r13, [_Z32gpuHistogramCalculateSplitsSizesPfiPiffi_param_5];
	cvta.to.global.u64 	%rd1, %rd4;
	cvta.to.global.u64 	%rd2, %rd3;
	mov.u32 	%r14, %ntid.x;
	mov.u32 	%r15, %ctaid.x;
	mov.u32 	%r16, %tid.x;
	mad.lo.s32 	%r41, %r14, %r15, %r16;
	mov.u32 	%r17, %nctaid.x;
	mul.lo.s32 	%r2, %r17, %r14;
	setp.ge.s32 	%p1, %r41, %r12;
	@%p1 bra 	$L__BB4_7;
	sub.f32 	%f1, %f4, %f3;
	add.s32 	%r18, %r13, -1;
	cvt.rn.f32.s32 	%f2, %r18;
	add.s32 	%r19, %r41, %r2;
	max.s32 	%r20, %r12, %r19;
	setp.lt.s32 	%p2, %r19, %r12;
	selp.u32 	%r21, 1, 0, %p2;
	add.s32 	%r22, %r19, %r21;
	sub.s32 	%r23, %r20, %r22;
	div.u32 	%r24, %r23, %r2;
	add.s32 	%r3, %r24, %r21;
	and.b32  	%r25, %r3, 3;
	setp.eq.s32 	%p3, %r25, 3;
	@%p3 bra 	$L__BB4_4;
	add.s32 	%r26, %r3, 1;
	and.b32  	%r27, %r26, 3;
	neg.s32 	%r39, %r27;
$L__BB4_3:
	.pragma "nounroll";
	mul.wide.s32 	%rd5, %r41, 4;
	add.s64 	%rd6, %rd2, %rd5;
	ld.global.f32 	%f5, [%rd6];
	sub.f32 	%f6, %f5, %f3;
	div.rn.f32 	%f7, %f6, %f1;
	mul.f32 	%f8, %f7, %f2;
	cvt.rzi.s32.f32 	%r28, %f8;
	mul.wide.s32 	%rd7, %r28, 4;
	add.s64 	%rd8, %rd1, %rd7;
	atom.global.add.u32 	%r29, [%rd8], 1;
	add.s32 	%r41, %r41, %r2;
	add.s32 	%r39, %r39, 1;
	setp.ne.s32 	%p4, %r39, 0;
	@%p4 bra 	$L__BB4_3;
$L__BB4_4:
	setp.lt.u32 	%p5, %r3, 3;
	@%p5 bra 	$L__BB4_7;
	mul.wide.s32 	%rd13, %r2, 4;
	shl.b32 	%r38, %r2, 2;
$L__BB4_6:
	mul.wide.s32 	%rd9, %r41, 4;
	add.s64 	%rd10, %rd2, %rd9;
	ld.global.f32 	%f9, [%rd10];
	sub.f32 	%f10, %f9, %f3;
	div.rn.f32 	%f11, %f10, %f1;
	mul.f32 	%f12, %f11, %f2;
	cvt.rzi.s32.f32 	%r30, %f12;
	mul.wide.s32 	%rd11, %r30, 4;
	add.s64 	%rd12, %rd1, %rd11;
	atom.global.add.u32 	%r31, [%rd12], 1;
	add.s64 	%rd14, %rd10, %rd13;
	ld.global.f32 	%f13, [%rd14];
	sub.f32 	%f14, %f13, %f3;
	div.rn.f32 	%f15, %f14, %f1;
	mul.f32 	%f16, %f15, %f2;
	cvt.rzi.s32.f32 	%r32, %f16;
	mul.wide.s32 	%rd15, %r32, 4;
	add.s64 	%rd16, %rd1, %rd15;
	atom.global.add.u32 	%r33, [%rd16], 1;
	add.s64 	%rd17, %rd14, %rd13;
	ld.global.f32 	%f17, [%rd17];
	sub.f32 	%f18, %f17, %f3;
	div.rn.f32 	%f19, %f18, %f1;
	mul.f32 	%f20, %f19, %f2;
	cvt.rzi.s32.f32 	%r34, %f20;
	mul.wide.s32 	%rd18, %r34, 4;
	add.s64 	%rd19, %rd1, %rd18;
	atom.global.add.u32 	%r35, [%rd19], 1;
	add.s64 	%rd20, %rd17, %rd13;
	ld.global.f32 	%f21, [%rd20];
	sub.f32 	%f22, %f21, %f3;
	div.rn.f32 	%f23, %f22, %f1;
	mul.f32 	%f24, %f23, %f2;
	cvt.rzi.s32.f32 	%r36, %f24;
	mul.wide.s32 	%rd21, %r36, 4;
	add.s64 	%rd22, %rd1, %rd21;
	atom.global.add.u32 	%r37, [%rd22], 1;
	add.s32 	%r41, %r38, %r41;
	setp.lt.s32 	%p6, %r41, %r12;
	@%p6 bra 	$L__BB4_6;
$L__BB4_7:
	ret;

}
	// .globl	_Z22gpuHistogramFillSplitsPfiS_PiPjffi
.visible .entry _Z22gpuHistogramFillSplitsPfiS_PiPjffi(
	.param .u64 .ptr .align 1 _Z22gpuHistogramFillSplitsPfiS_PiPjffi_param_0,
	.param .u32 _Z22gpuHistogramFillSplitsPfiS_PiPjffi_param_1,
	.param .u64 .ptr .align 1 _Z22gpuHistogramFillSplitsPfiS_PiPjffi_param_2,
	.param .u64 .ptr .align 1 _Z22gpuHistogramFillSplitsPfiS_PiPjffi_param_3,
	.param .u64 .ptr .align 1 _Z22gpuHistogramFillSplitsPfiS_PiPjffi_param_4,
	.param .f32 _Z22gpuHistogramFillSplitsPfiS_PiPjffi_param_5,
	.param .f32 _Z22gpuHistogramFillSplitsPfiS_PiPjffi_param_6,
	.param .u32 _Z22gpuHistogramFillSplitsPfiS_PiPjffi_param_7
)
{
	.reg .pred 	%p<7>;
	.reg .b32 	%r<53>;
	.reg .b32 	%f<25>;
	.reg .b64 	%rd<42>;

	ld.param.u64 	%rd5, [_Z22gpuHistogramFillSplitsPfiS_PiPjffi_param_0];
	ld.param.u32 	%r12, [_Z22gpuHistogramFillSplitsPfiS_PiPjffi_param_1];
	ld.param.u64 	%rd6, [_Z22gpuHistogramFillSplitsPfiS_PiPjffi_param_2];
	ld.param.u64 	%rd7, [_Z22gpuHistogramFillSplitsPfiS_PiPjffi_param_3];
	ld.param.u64 	%rd8, [_Z22gpuHistogramFillSplitsPfiS_PiPjffi_param_4];
	ld.param.f32 	%f3, [_Z22gpuHistogramFillSplitsPfiS_PiPjffi_param_5];
	ld.param.f32 	%f4, [_Z22gpuHistogramFillSplitsPfiS_PiPjffi_param_6];
	ld.param.u32 	%r13, [_Z22gpuHistogramFillSplitsPfiS_PiPjffi_param_7];
	cvta.to.global.u64 	%rd1, %rd6;
	cvta.to.global.u64 	%rd2, %rd7;
	cvta.to.global.u64 	%rd3, %rd8;
	cvta.to.global.u64 	%rd4, %rd5;
	mov.u32 	%r14, %ntid.x;
	mov.u32 	%r15, %ctaid.x;
	mov.u32 	%r16, %tid.x;
	mad.lo.s32 	%r51, %r14, %r15, %r16;
	mov.u32 	%r17, %nctaid.x;
	mul.lo.s32 	%r2, %r17, %r14;
	setp.ge.s32 	%p1, %r51, %r12;
	@%p1 bra 	$L__BB5_7;
	sub.f32 	%f1, %f4, %f3;
	add.s32 	%r18, %r13, -1;
	cvt.rn.f32.s32 	%f2, %r18;
	add.s32 	%r19, %r51, %r2;
	max.s32 	%r20, %r12, %r19;
	setp.lt.s32 	%p2, %r19, %r12;
	selp.u32 	%r21, 1, 0, %p2;
	add.s32 	%r22, %r19, %r21;
	sub.s32 	%r23, %r20, %r22;
	div.u32 	%r24, %r23, %r2;
	add.s32 	%r3, %r24, %r21;
	and.b32  	%r25, %r3, 3;
	setp.eq.s32 	%p3, %r25, 3;
	@%p3 bra 	$L__BB5_4;
	add.s32 	%r26, %r3, 1;
	and.b32  	%r27, %r26, 3;
	neg.s32 	%r49, %r27;
$L__BB5_3:
	.pragma "nounroll";
	mul.wide.s32 	%rd9, %r51, 4;
	add.s64 	%rd10, %rd4, %rd9;
	ld.global.f32 	%f5, [%rd10];
	sub.f32 	%f6, %f5, %f3;
	div.rn.f32 	%f7, %f6, %f1;
	mul.f32 	%f8, %f7, %f2;
	cvt.rzi.s32.f32 	%r28, %f8;
	mul.wide.s32 	%rd11, %r28, 4;
	add.s64 	%rd12, %rd3, %rd11;
	atom.global.add.u32 	%r29, [%rd12], 1;
	add.s64 	%rd13, %rd2, %rd11;
	ld.global.u32 	%r30, [%rd13];
	add.s32 	%r31, %r30, %r29;
	mul.wide.s32 	%rd14, %r31, 4;
	add.s64 	%rd15, %rd1, %rd14;
	st.global.f32 	[%rd15], %f5;
	add.s32 	%r51, %r51, %r2;
	add.s32 	%r49, %r49, 1;
	setp.ne.s32 	%p4, %r49, 0;
	@%p4 bra 	$L__BB5_3;
$L__BB5_4:
	setp.lt.u32 	%p5, %r3, 3;
	@%p5 bra 	$L__BB5_7;
	mul.wide.s32 	%rd23, %r2, 4;
	shl.b32 	%r48, %r2, 2;
$L__BB5_6:
	mul.wide.s32 	%rd16, %r51, 4;
	add.s64 	%rd17, %rd4, %rd16;
	ld.global.f32 	%f9, [%rd17];
	sub.f32 	%f10, %f9, %f3;
	div.rn.f32 	%f11, %f10, %f1;
	mul.f32 	%f12, %f11, %f2;
	cvt.rzi.s32.f32 	%r32, %f12;
	mul.wide.s32 	%rd18, %r32, 4;
	add.s64 	%rd19, %rd3, %rd18;
	atom.global.add.u32 	%r33, [%rd19], 1;
	add.s64 	%rd20, %rd2, %rd18;
	ld.global.u32 	%r34, [%rd20];
	add.s32 	%r35, %r34, %r33;
	mul.wide.s32 	%rd21, %r35, 4;
	add.s64 	%rd22, %rd1, %rd21;
	st.global.f32 	[%rd22], %f9;
	add.s64 	%rd24, %rd17, %rd23;
	ld.global.f32 	%f13, [%rd24];
	sub.f32 	%f14, %f13, %f3;
	div.rn.f32 	%f15, %f14, %f1;
	mul.f32 	%f16, %f15, %f2;
	cvt.rzi.s32.f32 	%r36, %f16;
	mul.wide.s32 	%rd25, %r36, 4;
	add.s64 	%rd26, %rd3, %rd25;
	atom.global.add.u32 	%r37, [%rd26], 1;
	add.s64 	%rd27, %rd2, %rd25;
	ld.global.u32 	%r38, [%rd27];
	add.s32 	%r39, %r38, %r37;
	mul.wide.s32 	%rd28, %r39, 4;
	add.s64 	%rd29, %rd1, %rd28;
	st.global.f32 	[%rd29], %f13;
	add.s64 	%rd30, %rd24, %rd23;
	ld.global.f32 	%f17, [%rd30];
	sub.f32 	%f18, %f17, %f3;
	div.rn.f32 	%f19, %f18, %f1;
	mul.f32 	%f20, %f19, %f2;
	cvt.rzi.s32.f32 	%r40, %f20;
	mul.wide.s32 	%rd31, %r40, 4;
	add.s64 	%rd32, %rd3, %rd31;
	atom.global.add.u32 	%r41, [%rd32], 1;
	add.s64 	%rd33, %rd2, %rd31;
	ld.global.u32 	%r42, [%rd33];
	add.s32 	%r43, %r42, %r41;
	mul.wide.s32 	%rd34, %r43, 4;
	add.s64 	%rd35, %rd1, %rd34;
	st.global.f32 	[%rd35], %f17;
	add.s64 	%rd36, %rd30, %rd23;
	ld.global.f32 	%f21, [%rd36];
	sub.f32 	%f22, %f21, %f3;
	div.rn.f32 	%f23, %f22, %f1;
	mul.f32 	%f24, %f23, %f2;
	cvt.rzi.s32.f32 	%r44, %f24;
	mul.wide.s32 	%rd37, %r44, 4;
	add.s64 	%rd38, %rd3, %rd37;
	atom.global.add.u32 	%r45, [%rd38], 1;
	add.s64 	%rd39, %rd2, %rd37;
	ld.global.u32 	%r46, [%rd39];
	add.s32 	%r47, %r46, %r45;
	mul.wide.s32 	%rd40, %r47, 4;
	add.s64 	%rd41, %rd1, %rd40;
	st.global.f32 	[%rd41], %f21;
	add.s32 	%r51, %r48, %r51;
	setp.lt.s32 	%p6, %r51, %r12;
	@%p6 bra 	$L__BB5_6;
$L__BB5_7:
	ret;

}
	// .globl	_Z14gpuOddEvenSortPfi
.visible .entry _Z14gpuOddEvenSortPfi(
	.param .u64 .ptr .align 1 _Z14gpuOddEvenSortPfi_param_0,
	.param .u32 _Z14gpuOddEvenSortPfi_param_1
)
{
	.reg .pred 	%p<30>;
	.reg .b32 	%r<40>;
	.reg .b32 	%f<31>;
	.reg .b64 	%rd<15>;

	ld.param.u64 	%rd9, [_Z14gpuOddEvenSortPfi_param_0];
	ld.param.u32 	%r20, [_Z14gpuOddEvenSortPfi_param_1];
	cvta.to.global.u64 	%rd1, %rd9;
	setp.lt.s32 	%p3, %r20, 1;
	@%p3 bra 	$L__BB6_44;
	add.s32 	%r1, %r20, -1;
	add.s32 	%r2, %r20, 6;
	add.s64 	%rd2, %rd1, 32;
	mov.b32 	%r34, 0;
	mov.pred 	%p29, 0;
$L__BB6_2:
	selp.s32 	%r22, -1, 0, %p29;
	add.s32 	%r4, %r2, %r22;
	add.s32 	%r5, %r4, -8;
	shr.u32 	%r23, %r5, 1;
	add.s32 	%r6, %r23, 1;
	and.b32  	%r37, %r34, 1;
	setp.ge.s32 	%p5, %r37, %r1;
	@%p5 bra 	$L__BB6_43;
	setp.lt.u32 	%p6, %r5, 14;
	@%p6 bra 	$L__BB6_22;
	and.b32  	%r24, %r6, -8;
	neg.s32 	%r35, %r24;
	and.b32  	%r25, %r34, 1;
	mul.wide.u32 	%rd10, %r25, 4;
	add.s64 	%rd14, %rd2, %rd10;
$L__BB6_5:
	.pragma "nounroll";
	ld.global.f32 	%f1, [%rd14+-32];
	ld.global.f32 	%f2, [%rd14+-28];
	setp.leu.f32 	%p7, %f1, %f2;
	@%p7 bra 	$L__BB6_7;
	st.global.f32 	[%rd14+-32], %f2;
	st.global.f32 	[%rd14+-28], %f1;
$L__BB6_7:
	ld.global.f32 	%f3, [%rd14+-24];
	ld.global.f32 	%f4, [%rd14+-20];
	setp.leu.f32 	%p8, %f3, %f4;
	@%p8 bra 	$L__BB6_9;
	st.global.f32 	[%rd14+-24], %f4;
	st.global.f32 	[%rd14+-20], %f3;
$L__BB6_9:
	ld.global.f32 	%f5, [%rd14+-16];
	ld.global.f32 	%f6, [%rd14+-12];
	setp.leu.f32 	%p9, %f5, %f6;
	@%p9 bra 	$L__BB6_11;
	st.global.f32 	[%rd14+-16], %f6;
	st.global.f32 	[%rd14+-12], %f5;
$L__BB6_11:
	ld.global.f32 	%f7, [%rd14+-8];
	ld.global.f32 	%f8, [%rd14+-4];
	setp.leu.f32 	%p10, %f7, %f8;
	@%p10 bra 	$L__BB6_13;
	st.global.f32 	[%rd14+-8], %f8;
	st.global.f32 	[%rd14+-4], %f7;
$L__BB6_13:
	ld.global.f32 	%f9, [%rd14];
	ld.global.f32 	%f10, [%rd14+4];
	setp.leu.f32 	%p11, %f9, %f10;
	@%p11 bra 	$L__BB6_15;
	st.global.f32 	[%rd14], %f10;
	st.global.f32 	[%rd14+4], %f9;
$L__BB6_15:
	ld.global.f32 	%f11, [%rd14+8];
	ld.global.f32 	%f12, [%rd14+12];
	setp.leu.f32 	%p12, %f11, %f12;
	@%p12 bra 	$L__BB6_17;
	st.global.f32 	[%rd14+8], %f12;
	st.global.f32 	[%rd14+12], %f11;
$L__BB6_17:
	ld.global.f32 	%f13, [%rd14+16];
	ld.global.f32 	%f14, [%rd14+20];
	setp.leu.f32 	%p13, %f13, %f14;
	@%p13 bra 	$L__BB6_19;
	st.global.f32 	[%rd14+16], %f14;
	st.global.f32 	[%rd14+20], %f13;
$L__BB6_19:
	ld.global.f32 	%f15, [%rd14+24];
	ld.global.f32 	%f16, [%rd14+28];
	setp.leu.f32 	%p14, %f15, %f16;
	@%p14 bra 	$L__BB6_21;
	st.global.f32 	[%rd14+24], %f16;
	st.global.f32 	[%rd14+28], %f15;
$L__BB6_21:
	add.s32 	%r37, %r37, 16;
	add.s32 	%r35, %r35, 8;
	add.s64 	%rd14, %rd14, 64;
	setp.ne.s32 	%p15, %r35, 0;
	@%p15 bra 	$L__BB6_5;
$L__BB6_22:
	and.b32  	%r26, %r6, 7;
	setp.eq.s32 	%p16, %r26, 0;
	@%p16 bra 	$L__BB6_43;
	add.s32 	%r27, %r4, 8;
	shr.u32 	%r28, %r27, 1;
	add.s32 	%r14, %r28, 1;
	and.b32  	%r29, %r14, 7;
	add.s32 	%r30, %r29, -1;
	setp.lt.u32 	%p17, %r30, 3;
	@%p17 bra 	$L__BB6_33;
	mul.wide.u32 	%rd11, %r37, 4;
	add.s64 	%rd6, %rd1, %rd11;
	ld.global.f32 	%f17, [%rd6];
	ld.global.f32 	%f18, [%rd6+4];
	setp.leu.f32 	%p18, %f17, %f18;
	@%p18 bra 	$L__BB6_26;
	st.global.f32 	[%rd6], %f18;
	st.global.f32 	[%rd6+4], %f17;
$L__BB6_26:
	ld.global.f32 	%f19, [%rd6+8];
	ld.global.f32 	%f20, [%rd6+12];
	setp.leu.f32 	%p19, %f19, %f20;
	@%p19 bra 	$L__BB6_28;
	st.global.f32 	[%rd6+8], %f20;
	st.global.f32 	[%rd6+12], %f19;
$L__BB6_28:
	ld.global.f32 	%f21, [%rd6+16];
	ld.global.f32 	%f22, [%rd6+20];
	setp.leu.f32 	%p20, %f21, %f22;
	@%p20 bra 	$L__BB6_30;
	st.global.f32 	[%rd6+16], %f22;
	st.global.f32 	[%rd6+20], %f21;
$L__BB6_30:
	ld.global.f32 	%f23, [%rd6+24];
	ld.global.f32 	%f24, [%rd6+28];
	setp.leu.f32 	%p21, %f23, %f24;
	@%p21 bra 	$L__BB6_32;
	st.global.f32 	[%rd6+24], %f24;
	st.global.f32 	[%rd6+28], %f23;
$L__BB6_32:
	add.s32 	%r37, %r37, 8;
$L__BB6_33:
	and.b32  	%r31, %r14, 3;
	setp.eq.s32 	%p22, %r31, 0;
	@%p22 bra 	$L__BB6_43;
	and.b32  	%r32, %r4, 6;
	setp.eq.s32 	%p23, %r32, 0;
	@%p23 bra 	$L__BB6_40;
	mul.wide.u32 	%rd12, %r37, 4;
	add.s64 	%rd7, %rd1, %rd12;
	ld.global.f32 	%f25, [%rd7];
	ld.global.f32 	%f26, [%rd7+4];
	setp.leu.f32 	%p24, %f25, %f26;
	@%p24 bra 	$L__BB6_37;
	st.global.f32 	[%rd7], %f26;
	st.global.f32 	[%rd7+4], %f25;
$L__BB6_37:
	ld.global.f32 	%f27, [%rd7+8];
	ld.global.f32 	%f28, [%rd7+12];
	setp.leu.f32 	%p25, %f27, %f28;
	@%p25 bra 	$L__BB6_39;
	st.global.f32 	[%rd7+8], %f28;
	st.global.f32 	[%rd7+12], %f27;
$L__BB6_39:
	add.s32 	%r37, %r37, 4;
$L__BB6_40:
	and.b32  	%r33, %r4, 2;
	setp.ne.s32 	%p26, %r33, 0;
	@%p26 bra 	$L__BB6_43;
	mul.wide.u32 	%rd13, %r37, 4;
	add.s64 	%rd8, %rd1, %rd13;
	ld.global.f32 	%f29, [%rd8];
	ld.global.f32 	%f30, [%rd8+4];
	setp.leu.f32 	%p27, %f29, %f30;
	@%p27 bra 	$L__BB6_43;
	st.global.f32 	[%rd8], %f30;
	st.global.f32 	[%rd8+4], %f29;
$L__BB6_43:
	add.s32 	%r34, %r34, 1;
	setp.ne.s32 	%p28, %r34, %r20;
	not.pred 	%p29, %p29;
	@%p28 bra 	$L__BB6_2;
$L__BB6_44:
	ret;

}
	// .globl	_Z11oddEvenSortPfiiPiS0_
.visible .entry _Z11oddEvenSortPfiiPiS0_(
	.param .u64 .ptr .align 1 _Z11oddEvenSortPfiiPiS0__param_0,
	.param .u32 _Z11oddEvenSortPfiiPiS0__param_1,
	.param .u32 _Z11oddEvenSortPfiiPiS0__param_2,
	.param .u64 .ptr .align 1 _Z11oddEvenSortPfiiPiS0__param_3,
	.param .u64 .ptr .align 1 _Z11oddEvenSortPfiiPiS0__param_4
)
{
	.reg .pred 	%p<9>;
	.reg .b32 	%r<23>;
	.reg .b32 	%f<3>;
	.reg .b64 	%rd<17>;

	ld.param.u64 	%rd7, [_Z11oddEvenSortPfiiPiS0__param_0];
	ld.param.u32 	%r15, [_Z11oddEvenSortPfiiPiS0__param_2];
	ld.param.u64 	%rd8, [_Z11oddEvenSortPfiiPiS0__param_3];
	ld.param.u64 	%rd9, [_Z11oddEvenSortPfiiPiS0__param_4];
	mov.u32 	%r1, %ntid.x;
	mov.u32 	%r16, %ctaid.x;
	mov.u32 	%r17, %tid.x;
	mad.lo.s32 	%r20, %r1, %r16, %r17;
	setp.ge.s32 	%p1, %r20, %r15;
	@%p1 bra 	$L__BB7_12;
	cvta.to.global.u64 	%rd10, %rd9;
	mul.wide.s32 	%rd11, %r20, 4;
	add.s64 	%rd1, %rd10, %rd11;
	cvta.to.global.u64 	%rd12, %rd7;
	add.s64 	%rd2, %rd12, 4;
	mov.u32 	%r18, %nctaid.x;
	mul.lo.s32 	%r3, %r18, %r1;
	cvta.to.global.u64 	%rd3, %rd8;
$L__BB7_2:
	ld.global.u32 	%r5, [%rd1];
	setp.eq.s32 	%p2, %r5, -1;
	@%p2 bra 	$L__BB7_11;
	mul.wide.s32 	%rd13, %r20, 4;
	add.s64 	%rd14, %rd3, %rd13;
	ld.global.u32 	%r21, [%rd14];
	add.s32 	%r7, %r21, %r5;
	setp.lt.s32 	%p3, %r5, 1;
	@%p3 bra 	$L__BB7_11;
	add.s32 	%r8, %r7, -1;
$L__BB7_5:
	and.b32  	%r22, %r21, 1;
	setp.ge.s32 	%p4, %r22, %r8;
	@%p4 bra 	$L__BB7_10;
	and.b32  	%r19, %r21, 1;
	mul.wide.u32 	%rd15, %r19, 4;
	add.s64 	%rd16, %rd2, %rd15;
$L__BB7_7:
	ld.global.f32 	%f1, [%rd16+-4];
	ld.global.f32 	%f2, [%rd16];
	setp.leu.f32 	%p5, %f1, %f2;
	@%p5 bra 	$L__BB7_9;
	st.global.f32 	[%rd16+-4], %f2;
	st.global.f32 	[%rd16], %f1;
$L__BB7_9:
	add.s32 	%r22, %r22, 2;
	add.s64 	%rd16, %rd16, 8;
	setp.lt.s32 	%p6, %r22, %r8;
	@%p6 bra 	$L__BB7_7;
$L__BB7_10:
	add.s32 	%r21, %r21, 1;
	setp.lt.s32 	%p7, %r21, %r7;
	@%p7 bra 	$L__BB7_5;
$L__BB7_11:
	add.s32 	%r20, %r20, %r3;
	setp.lt.s32 	%p8, %r20, %r15;
	@%p8 bra 	$L__BB7_2;
$L__BB7_12:
	ret;

}


// ===== COMPILED SASS (sm_100) =====

	.target	sm_100

	.elftype	@"ET_EXEC"


//--------------------- .note.nv.tkinfo           --------------------------
	.section	.note.nv.tkinfo,"",@"SHT_NOTE"
	.sectionflags	@"SHF_NOTE_NV_TKINFO"
	.tkinfo
        /*0018*/ 	.word	0x00000002
        /*0030*/ 	.string	""
        /*0030*/ 	.string	"ptxas"
        /*0030*/ 	.string	"Cuda compilation tools, release 13.0, V13.0.88"
        /*0030*/ 	.string	"Build cuda_13.0.r13.0/compiler.36424714_0"
        /*0030*/ 	.string	"-arch sm_100 -m 64 "



//--------------------- .note.nv.cuinfo           --------------------------
	.section	.note.nv.cuinfo,"",@"SHT_NOTE"
	.sectionflags	@"SHF_NOTE_NV_CUINFO"
        /*0018*/ 	.short	0x0002
        /*001a*/ 	.short	0x0064
        /*001c*/ 	.short	0x0082
	.zero		2


//--------------------- .nv.info                  --------------------------
	.section	.nv.info,"",@"SHT_CUDA_INFO"
	.align	4


	//----- nvinfo : EIATTR_REGCOUNT
	.align		4
        /*0000*/ 	.byte	0x04, 0x2f
        /*0002*/ 	.short	(.L_1 - .L_0)
	.align		4
.L_0:
        /*0004*/ 	.word	index@(_Z17gpuReduceMaxFloatPfiS_)
        /*0008*/ 	.word	0x0000000e


	//----- nvinfo : EIATTR_FRAME_SIZE
	.align		4
.L_1:
        /*000c*/ 	.byte	0x04, 0x11
        /*000e*/ 	.short	(.L_3 - .L_2)
	.align		4
.L_2:
        /*0010*/ 	.word	index@(_Z17gpuReduceMaxFloatPfiS_)
        /*0014*/ 	.word	0x00000000


	//----- nvinfo : EIATTR_REGCOUNT
	.align		4
.L_3:
        /*0018*/ 	.byte	0x04, 0x2f
        /*001a*/ 	.short	(.L_5 - .L_4)
	.align		4
.L_4:
        /*001c*/ 	.word	index@(_Z17gpuReduceMinFloatPfiS_)
        /*0020*/ 	.word	0x0000000e


	//----- nvinfo : EIATTR_FRAME_SIZE
	.align		4
.L_5:
        /*0024*/ 	.byte	0x04, 0x11
        /*0026*/ 	.short	(.L_7 - .L_6)
	.align		4
.L_6:
        /*0028*/ 	.word	index@(_Z17gpuReduceMinFloatPfiS_)
        /*002c*/ 	.word	0x00000000


	//----- nvinfo : EIATTR_REGCOUNT
	.align		4
.L_7:
        /*0030*/ 	.byte	0x04, 0x2f
        /*0032*/ 	.short	(.L_9 - .L_8)
	.align		4
.L_8:
        /*0034*/ 	.word	index@(_Z7gpuScanPiiS_S_)
        /*0038*/ 	.word	0x0000000f


	//----- nvinfo : EIATTR_FRAME_SIZE
	.align		4
.L_9:
        /*003c*/ 	.byte	0x04, 0x11
        /*003e*/ 	.short	(.L_11 - .L_10)
	.align		4
.L_10:
        /*0040*/ 	.word	index@(_Z7gpuScanPiiS_S_)
        /*0044*/ 	.word	0x00000000


	//----- nvinfo : EIATTR_REGCOUNT
	.align		4
.L_11:
        /*0048*/ 	.byte	0x04, 0x2f
        /*004a*/ 	.short	(.L_13 - .L_12)
	.align		4
.L_12:
        /*004c*/ 	.word	index@(_Z14scanDistributePiS_)
        /*0050*/ 	.word	0x0000000a


	//----- nvinfo : EIATTR_FRAME_SIZE
	.align		4
.L_13:
        /*0054*/ 	.byte	0x04, 0x11
        /*0056*/ 	.short	(.L_15 - .L_14)
	.align		4
.L_14:
        /*0058*/ 	.word	index@(_Z14scanDistributePiS_)
        /*005c*/ 	.word	0x00000000


	//----- nvinfo : EIATTR_REGCOUNT
	.align		4
.L_15:
        /*0060*/ 	.byte	0x04, 0x2f
        /*0062*/ 	.short	(.L_17 - .L_16)
	.align		4
.L_16:
        /*0064*/ 	.word	index@(_Z32gpuHistogramCalculateSplitsSizesPfiPiffi)
        /*0068*/ 	.word	0x00000017


	//----- nvinfo : EIATTR_FRAME_SIZE
	.align		4
.L_17:
        /*006c*/ 	.byte	0x04, 0x11
        /*006e*/ 	.short	(.L_19 - .L_18)
	.align		4
.L_18:
        /*0070*/ 	.word	index@($__internal_1_$__cuda_sm3x_div_rn_noftz_f32_slowpath)
        /*0074*/ 	.word	0x00000000


	//----- nvinfo : EIATTR_FRAME_SIZE
	.align		4
.L_19:
        /*0078*/ 	.byte	0x04, 0x11
        /*007a*/ 	.short	(.L_21 - .L_20)
	.align		4
.L_20:
        /*007c*/ 	.word	index@(_Z32gpuHistogramCalculateSplitsSizesPfiPiffi)
        /*0080*/ 	.word	0x00000000


	//----- nvinfo : EIATTR_REGCOUNT
	.align		4
.L_21:
        /*0084*/ 	.byte	0x04, 0x2f
        /*0086*/ 	.short	(.L_23 - .L_22)
	.align		4
.L_22:
        /*0088*/ 	.word	index@(_Z22gpuHistogramFillSplitsPfiS_PiPjffi)
        /*008c*/ 	.word	0x0000001f


	//----- nvinfo : EIATTR_FRAME_SIZE
	.align		4
.L_23:
        /*0090*/ 	.byte	0x04, 0x11
        /*0092*/ 	.short	(.L_25 - .L_24)
	.align		4
.L_24:
        /*0094*/ 	.word	index@($__internal_0_$__cuda_sm3x_div_rn_noftz_f32_slowpath)
        /*0098*/ 	.word	0x00000000


	//----- nvinfo : EIATTR_FRAME_SIZE
	.align		4
.L_25:
        /*009c*/ 	.byte	0x04, 0x11
        /*009e*/ 	.short	(.L_27 - .L_26)
	.align		4
.L_26:
        /*00a0*/ 	.word	index@(_Z22gpuHistogramFillSplitsPfiS_PiPjffi)
        /*00a4*/ 	.word	0x00000000


	//----- nvinfo : EIATTR_REGCOUNT
	.align		4
.L_27:
        /*00a8*/ 	.byte	0x04, 0x2f
        /*00aa*/ 	.short	(.L_29 - .L_28)
	.align		4
.L_28:
        /*00ac*/ 	.word	index@(_Z14gpuOddEvenSortPfi)
        /*00b0*/ 	.word	0x0000001a


	//----- nvinfo : EIATTR_FRAME_SIZE
	.align		4
.L_29:
        /*00b4*/ 	.byte	0x04, 0x11
        /*00b6*/ 	.short	(.L_31 - .L_30)
	.align		4
.L_30:
        /*00b8*/ 	.word	index@(_Z14gpuOddEvenSortPfi)
        /*00bc*/ 	.word	0x00000000


	//----- nvinfo : EIATTR_REGCOUNT
	.align		4
.L_31:
        /*00c0*/ 	.byte	0x04, 0x2f
        /*00c2*/ 	.short	(.L_33 - .L_32)
	.align		4
.L_32:
        /*00c4*/ 	.word	index@(_Z11oddEvenSortPfiiPiS0_)
        /*00c8*/ 	.word	0x00000010


	//----- nvinfo : EIATTR_FRAME_SIZE
	.align		4
.L_33:
        /*00cc*/ 	.byte	0x04, 0x11
        /*00ce*/ 	.short	(.L_35 - .L_34)
	.align		4
.L_34:
        /*00d0*/ 	.word	index@(_Z11oddEvenSortPfiiPiS0_)
        /*00d4*/ 	.word	0x00000000


	//----- nvinfo : EIATTR_MIN_STACK_SIZE
	.align		4
.L_35:
        /*00d8*/ 	.byte	0x04, 0x12
        /*00da*/ 	.short	(.L_37 - .L_36)
	.align		4
.L_36:
        /*00dc*/ 	.word	index@(_Z11oddEvenSortPfiiPiS0_)
        /*00e0*/ 	.word	0x00000000


	//----- nvinfo : EIATTR_MIN_STACK_SIZE
	.align		4
.L_37:
        /*00e4*/ 	.byte	0x04, 0x12
        /*00e6*/ 	.short	(.L_39 - .L_38)
	.align		4
.L_38:
        /*00e8*/ 	.word	index@(_Z14gpuOddEvenSortPfi)
        /*00ec*/ 	.word	0x00000000


	//----- nvinfo : EIATTR_MIN_STACK_SIZE
	.align		4
.L_39:
        /*00f0*/ 	.byte	0x04, 0x12
        /*00f2*/ 	.short	(.L_41 - .L_40)
	.align		4
.L_40:
        /*00f4*/ 	.word	index@(_Z22gpuHistogramFillSplitsPfiS_PiPjffi)
        /*00f8*/ 	.word	0x00000000


	//----- nvinfo : EIATTR_MIN_STACK_SIZE
	.align		4
.L_41:
        /*00fc*/ 	.byte	0x04, 0x12
        /*00fe*/ 	.short	(.L_43 - .L_42)
	.align		4
.L_42:
        /*0100*/ 	.word	index@(_Z32gpuHistogramCalculateSplitsSizesPfiPiffi)
        /*0104*/ 	.word	0x00000000


	//----- nvinfo : EIATTR_MIN_STACK_SIZE
	.align		4
.L_43:
        /*0108*/ 	.byte	0x04, 0x12
        /*010a*/ 	.short	(.L_45 - .L_44)
	.align		4
.L_44:
        /*010c*/ 	.word	index@(_Z14scanDistributePiS_)
        /*0110*/ 	.word	0x00000000


	//----- nvinfo : EIATTR_MIN_STACK_SIZE
	.align		4
.L_45:
        /*0114*/ 	.byte	0x04, 0x12
        /*0116*/ 	.short	(.L_47 - .L_46)
	.align		4
.L_46:
        /*0118*/ 	.word	index@(_Z7gpuScanPiiS_S_)
        /*011c*/ 	.word	0x00000000


	//----- nvinfo : EIATTR_MIN_STACK_SIZE
	.align		4
.L_47:
        /*0120*/ 	.byte	0x04, 0x12
        /*0122*/ 	.short	(.L_49 - .L_48)
	.align		4
.L_48:
        /*0124*/ 	.word	index@(_Z17gpuReduceMinFloatPfiS_)
        /*0128*/ 	.word	0x00000000


	//----- nvinfo : EIATTR_MIN_STACK_SIZE
	.align		4
.L_49:
        /*012c*/ 	.byte	0x04, 0x12
        /*012e*/ 	.short	(.L_51 - .L_50)
	.align		4
.L_50:
        /*0130*/ 	.word	index@(_Z17gpuReduceMaxFloatPfiS_)
        /*0134*/ 	.word	0x00000000
.L_51:


//--------------------- .nv.compat                --------------------------
	.section	.nv.compat,"",@"SHT_CUDA_COMPAT_INFO"
	.align	4
        /*0000*/ 	.byte	0x02, 0x09, 0x00, 0x00, 0x02, 0x02, 0x01, 0x00, 0x02, 0x05, 0x05, 0x00, 0x03, 0x07, 0x01, 0x01
        /*0010*/ 	.byte	0x02, 0x03, 0x00, 0x00, 0x02, 0x06, 0x01, 0x00, 0x04, 0x0b, 0x08, 0x00, 0x01, 0x00, 0x00, 0x00
        /*0020*/ 	.byte	0x00, 0x00, 0x00, 0x00


//--------------------- .nv.info._Z11oddEvenSortPfiiPiS0_ --------------------------
	.section	.nv.info._Z11oddEvenSortPfiiPiS0_,"",@"SHT_CUDA_INFO"
	.sectionflags	@""
	.align	4


	//----- nvinfo : EIATTR_CUDA_API_VERSION
	.align		4
        /*0000*/ 	.byte	0x04, 0x37
        /*0002*/ 	.short	(.L_53 - .L_52)
.L_52:
        /*0004*/ 	.word	0x00000082


	//----- nvinfo : EIATTR_KPARAM_INFO
	.align		4
.L_53:
        /*0008*/ 	.byte	0x04, 0x17
        /*000a*/ 	.short	(.L_55 - .L_54)
.L_54:
        /*000c*/ 	.word	0x00000000
        /*0010*/ 	.short	0x0004
        /*0012*/ 	.short	0x0018
        /*0014*/ 	.byte	0x00, 0xf5, 0x21, 0x00


	//----- nvinfo : EIATTR_KPARAM_INFO
	.align		4
.L_55:
        /*0018*/ 	.byte	0x04, 0x17
        /*001a*/ 	.short	(.L_57 - .L_56)
.L_56:
        /*001c*/ 	.word	0x00000000
        /*0020*/ 	.short	0x0003
        /*0022*/ 	.short	0x0010
        /*0024*/ 	.byte	0x00, 0xf5, 0x21, 0x00


	//----- nvinfo : EIATTR_KPARAM_INFO
	.align		4
.L_57:
        /*0028*/ 	.byte	0x04, 0x17
        /*002a*/ 	.short	(.L_59 - .L_58)
.L_58:
        /*002c*/ 	.word	0x00000000
        /*0030*/ 	.short	0x0002
        /*0032*/ 	.short	0x000c
        /*0034*/ 	.byte	0x00, 0xf0, 0x11, 0x00


	//----- nvinfo : EIATTR_KPARAM_INFO
	.align		4
.L_59:
        /*0038*/ 	.byte	0x04, 0x17
        /*003a*/ 	.short	(.L_61 - .L_60)
.L_60:
        /*003c*/ 	.word	0x00000000
        /*0040*/ 	.short	0x0001
        /*0042*/ 	.short	0x0008
        /*0044*/ 	.byte	0x00, 0xf0, 0x11, 0x00


	//----- nvinfo : EIATTR_KPARAM_INFO
	.align		4
.L_61:
        /*0048*/ 	.byte	0x04, 0x17
        /*004a*/ 	.short	(.L_63 - .L_62)
.L_62:
        /*004c*/ 	.word	0x00000000
        /*0050*/ 	.short	0x0000
        /*0052*/ 	.short	0x0000
        /*0054*/ 	.byte	0x00, 0xf5, 0x21, 0x00


	//----- nvinfo : EIATTR_SPARSE_MMA_MASK
	.align		4
.L_63:
        /*0058*/ 	.byte	0x03, 0x50
        /*005a*/ 	.short	0x0000


	//----- nvinfo : EIATTR_MAXREG_COUNT
	.align		4
        /*005c*/ 	.byte	0x03, 0x1b
        /*005e*/ 	.short	0x00ff


	//----- nvinfo : EIATTR_MERCURY_ISA_VERSION
	.align		4
        /*0060*/ 	.byte	0x03, 0x5f
        /*0062*/ 	.short	0x0101


	//----- nvinfo : EIATTR_VRC_CTA_INIT_COUNT
	.align		4
        /*0064*/ 	.byte	0x02, 0x4a
	.zero		1
	.zero		1


	//----- nvinfo : EIATTR_EXIT_INSTR_OFFSETS
	.align		4
        /*0068*/ 	.byte	0x04, 0x1c
        /*006a*/ 	.short	(.L_65 - .L_64)


	//   ....[0]....
.L_64:
        /*006c*/ 	.word	0x00000070


	//   ....[1]....
        /*0070*/ 	.word	0x00000390


	//----- nvinfo : EIATTR_CRS_STACK_SIZE
	.align		4
.L_65:
        /*0074*/ 	.byte	0x04, 0x1e
        /*0076*/ 	.short	(.L_67 - .L_66)
.L_66:
        /*0078*/ 	.word	0x00000000


	//----- nvinfo : EIATTR_CBANK_PARAM_SIZE
	.align		4
.L_67:
        /*007c*/ 	.byte	0x03, 0x19
        /*007e*/ 	.short	0x0020


	//----- nvinfo : EIATTR_PARAM_CBANK
	.align		4
        /*0080*/ 	.byte	0x04, 0x0a
        /*0082*/ 	.short	(.L_69 - .L_68)
	.align		4
.L_68:
        /*0084*/ 	.word	index@(.nv.constant0._Z11oddEvenSortPfiiPiS0_)
        /*0088*/ 	.short	0x0380
        /*008a*/ 	.short	0x0020


	//----- nvinfo : EIATTR_SW_WAR
	.align		4
.L_69:
        /*008c*/ 	.byte	0x04, 0x36
        /*008e*/ 	.short	(.L_71 - .L_70)
.L_70:
        /*0090*/ 	.word	0x00000008
.L_71:


//--------------------- .nv.info._Z14gpuOddEvenSortPfi --------------------------
	.section	.nv.info._Z14gpuOddEvenSortPfi,"",@"SHT_CUDA_INFO"
	.sectionflags	@""
	.align	4


	//----- nvinfo : EIATTR_CUDA_API_VERSION
	.align		4
        /*0000*/ 	.byte	0x04, 0x37
        /*0002*/ 	.short	(.L_73 - .L_72)
.L_72:
        /*0004*/ 	.word	0x00000082


	//----- nvinfo : EIATTR_KPARAM_INFO
	.align		4
.L_73:
        /*0008*/ 	.byte	0x04, 0x17
        /*000a*/ 	.short	(.L_75 - .L_74)
.L_74:
        /*000c*/ 	.word	0x00000000
        /*0010*/ 	.short	0x0001
        /*0012*/ 	.short	0x0008
        /*0014*/ 	.byte	0x00, 0xf0, 0x11, 0x00


	//----- nvinfo : EIATTR_KPARAM_INFO
	.align		4
.L_75:
        /*0018*/ 	.byte	0x04, 0x17
        /*001a*/ 	.short	(.L_77 - .L_76)
.L_76:
        /*001c*/ 	.word	0x00000000
        /*0020*/ 	.short	0x0000
        /*0022*/ 	.short	0x0000
        /*0024*/ 	.byte	0x00, 0xf5, 0x21, 0x00


	//----- nvinfo : EIATTR_SPARSE_MMA_MASK
	.align		4
.L_77:
        /*0028*/ 	.byte	0x03, 0x50
        /*002a*/ 	.short	0x0000


	//----- nvinfo : EIATTR_MAXREG_COUNT
	.align		4
        /*002c*/ 	.byte	0x03, 0x1b
        /*002e*/ 	.short	0x00ff


	//----- nvinfo : EIATTR_MERCURY_ISA_VERSION
	.align		4
        /*0030*/ 	.byte	0x03, 0x5f
        /*0032*/ 	.short	0x0101


	//----- nvinfo : EIATTR_VRC_CTA_INIT_COUNT
	.align		4
        /*0034*/ 	.byte	0x02, 0x4a
	.zero		1
	.zero		1


	//----- nvinfo : EIATTR_EXIT_INSTR_OFFSETS
	.align		4
        /*0038*/ 	.byte	0x04, 0x1c
        /*003a*/ 	.short	(.L_79 - .L_78)


	//   ....[0]....
.L_78:
        /*003c*/ 	.word	0x00000030


	//   ....[1]....
        /*0040*/ 	.word	0x00000900


	//----- nvinfo : EIATTR_CBANK_PARAM_SIZE
	.align		4
.L_79:
        /*0044*/ 	.byte	0x03, 0x19
        /*0046*/ 	.short	0x000c


	//----- nvinfo : EIATTR_PARAM_CBANK
	.align		4
        /*0048*/ 	.byte	0x04, 0x0a
        /*004a*/ 	.short	(.L_81 - .L_80)
	.align		4
.L_80:
        /*004c*/ 	.word	index@(.nv.constant0._Z14gpuOddEvenSortPfi)
        /*0050*/ 	.short	0x0380
        /*0052*/ 	.short	0x000c


	//----- nvinfo : EIATTR_SW_WAR
	.align		4
.L_81:
        /*0054*/ 	.byte	0x04, 0x36
        /*0056*/ 	.short	(.L_83 - .L_82)
.L_82:
        /*0058*/ 	.word	0x00000008
.L_83:


//--------------------- .nv.info._Z22gpuHistogramFillSplitsPfiS_PiPjffi --------------------------
	.section	.nv.info._Z22gpuHistogramFillSplitsPfiS_PiPjffi,"",@"SHT_CUDA_INFO"
	.sectionflags	@""
	.align	4


	//----- nvinfo : EIATTR_CUDA_API_VERSION
	.align		4
        /*0000*/ 	.byte	0x04, 0x37
        /*0002*/ 	.short	(.L_85 - .L_84)
.L_84:
        /*0004*/ 	.word	0x00000082


	//----- nvinfo : EIATTR_KPARAM_INFO
	.align		4
.L_85:
        /*0008*/ 	.byte	0x04, 0x17
        /*000a*/ 	.short	(.L_87 - .L_86)
.L_86:
        /*000c*/ 	.word	0x00000000
        /*0010*/ 	.short	0x0007
        /*0012*/ 	.short	0x0030
        /*0014*/ 	.byte	0x00, 0xf0, 0x11, 0x00


	//----- nvinfo : EIATTR_KPARAM_INFO
	.align		4
.L_87:
        /*0018*/ 	.byte	0x04, 0x17
        /*001a*/ 	.short	(.L_89 - .L_88)
.L_88:
        /*001c*/ 	.word	0x00000000
        /*0020*/ 	.short	0x0006
        /*0022*/ 	.short	0x002c
        /*0024*/ 	.byte	0x00, 0xf0, 0x11, 0x00


	//----- nvinfo : EIATTR_KPARAM_INFO
	.align		4
.L_89:
        /*0028*/ 	.byte	0x04, 0x17
        /*002a*/ 	.short	(.L_91 - .L_90)
.L_90:
        /*002c*/ 	.word	0x00000000
        /*0030*/ 	.short	0x0005
        /*0032*/ 	.short	0x0028
        /*0034*/ 	.byte	0x00, 0xf0, 0x11, 0x00


	//----- nvinfo : EIATTR_KPARAM_INFO
	.align		4
.L_91:
        /*0038*/ 	.byte	0x04, 0x17
        /*003a*/ 	.short	(.L_93 - .L_92)
.L_92:
        /*003c*/ 	.word	0x00000000
        /*0040*/ 	.short	0x0004
        /*0042*/ 	.short	0x0020
        /*0044*/ 	.byte	0x00, 0xf5, 0x21, 0x00


	//----- nvinfo : EIATTR_KPARAM_INFO
	.align		4
.L_93:
        /*0048*/ 	.byte	0x04, 0x17
        /*004a*/ 	.short	(.L_95 - .L_94)
.L_94:
        /*004c*/ 	.word	0x00000000
        /*0050*/ 	.short	0x0003
        /*0052*/ 	.short	0x0018
        /*0054*/ 	.byte	0x00, 0xf5, 0x21, 0x00


	//----- nvinfo : EIATTR_KPARAM_INFO
	.align		4
.L_95:
        /*0058*/ 	.byte	0x04, 0x17
        /*005a*/ 	.short	(.L_97 - .L_96)
.L_96:
        /*005c*/ 	.word	0x00000000
        /*0060*/ 	.short	0x0002
        /*0062*/ 	.short	0x0010
        /*0064*/ 	.byte	0x00, 0xf5, 0x21, 0x00


	//----- nvinfo : EIATTR_KPARAM_INFO
	.align		4
.L_97:
        /*0068*/ 	.byte	0x04, 0x17
        /*006a*/ 	.short	(.L_99 - .L_98)
.L_98:
        /*006c*/ 	.word	0x00000000
        /*0070*/ 	.short	0x0001
        /*0072*/ 	.short	0x0008
        /*0074*/ 	.byte	0x00, 0xf0, 0x11, 0x00


	//----- nvinfo : EIATTR_KPARAM_INFO
	.align		4
.L_99:
        /*0078*/ 	.byte	0x04, 0x17
        /*007a*/ 	.short	(.L_101 - .L_100)
.L_100:
        /*007c*/ 	.word	0x00000000
        /*0080*/ 	.short	0x0000
        /*0082*/ 	.short	0x0000
        /*0084*/ 	.byte	0x00, 0xf5, 0x21, 0x00


	//----- nvinfo : EIATTR_SPARSE_MMA_MASK
	.align		4
.L_101:
        /*0088*/ 	.byte	0x03, 0x50
        /*008a*/ 	.short	0x0000


	//----- nvinfo : EIATTR_MAXREG_COUNT
	.align		4
        /*008c*/ 	.byte	0x03, 0x1b
        /*008e*/ 	.short	0x00ff


	//----- nvinfo : EIATTR_MERCURY_ISA_VERSION
	.align		4
        /*0090*/ 	.byte	0x03, 0x5f
        /*0092*/ 	.short	0x0101


	//----- nvinfo : EIATTR_VRC_CTA_INIT_COUNT
	.align		4
        /*0094*/ 	.byte	0x02, 0x4a
	.zero		1
	.zero		1


	//----- nvinfo : EIATTR_EXIT_INSTR_OFFSETS
	.align		4
        /*0098*/ 	.byte	0x04, 0x1c
        /*009a*/ 	.short	(.L_103 - .L_102)


	//   ....[0]....
.L_102:
        /*009c*/ 	.word	0x00000090


	//   ....[1]....
        /*00a0*/ 	.word	0x000005b0


	//   ....[2]....
        /*00a4*/ 	.word	0x00000c80


	//----- nvinfo : EIATTR_CRS_STACK_SIZE
	.align		4
.L_103:
        /*00a8*/ 	.byte	0x04, 0x1e
        /*00aa*/ 	.short	(.L_105 - .L_104)
.L_104:
        /*00ac*/ 	.word	0x00000000


	//----- nvinfo : EIATTR_CBANK_PARAM_SIZE
	.align		4
.L_105:
        /*00b0*/ 	.byte	0x03, 0x19
        /*00b2*/ 	.short	0x0034


	//----- nvinfo : EIATTR_PARAM_CBANK
	.align		4
        /*00b4*/ 	.byte	0x04, 0x0a
        /*00b6*/ 	.short	(.L_107 - .L_106)
	.align		4
.L_106:
        /*00b8*/ 	.word	index@(.nv.constant0._Z22gpuHistogramFillSplitsPfiS_PiPjffi)
        /*00bc*/ 	.short	0x0380
        /*00be*/ 	.short	0x0034


	//----- nvinfo : EIATTR_SW_WAR
	.align		4
.L_107:
        /*00c0*/ 	.byte	0x04, 0x36
        /*00c2*/ 	.short	(.L_109 - .L_108)
.L_108:
        /*00c4*/ 	.word	0x00000008
.L_109:


//--------------------- .nv.info._Z32gpuHistogramCalculateSplitsSizesPfiPiffi --------------------------
	.section	.nv.info._Z32gpuHistogramCalculateSplitsSizesPfiPiffi,"",@"SHT_CUDA_INFO"
	.sectionflags	@""
	.align	4


	//----- nvinfo : EIATTR_CUDA_API_VERSION
	.align		4
        /*0000*/ 	.byte	0x04, 0x37
        /*0002*/ 	.short	(.L_111 - .L_110)
.L_110:
        /*0004*/ 	.word	0x00000082


	//----- nvinfo : EIATTR_KPARAM_INFO
	.align		4
.L_111:
        /*0008*/ 	.byte	0x04, 0x17
        /*000a*/ 	.short	(.L_113 - .L_112)
.L_112:
        /*000c*/ 	.word	0x00000000
        /*0010*/ 	.short	0x0005
        /*0012*/ 	.short	0x0020
        /*0014*/ 	.byte	0x00, 0xf0, 0x11, 0x00


	//----- nvinfo : EIATTR_KPARAM_INFO
	.align		4
.L_113:
        /*0018*/ 	.byte	0x04, 0x17
        /*001a*/ 	.short	(.L_115 - .L_114)
.L_114:
        /*001c*/ 	.word	0x00000000
        /*0020*/ 	.short	0x0004
        /*0022*/ 	.short	0x001c
        /*0024*/ 	.byte	0x00, 0xf0, 0x11, 0x00


	//----- nvinfo : EIATTR_KPARAM_INFO
	.align		4
.L_115:
        /*0028*/ 	.byte	0x04, 0x17
        /*002a*/ 	.short	(.L_117 - .L_116)
.L_116:
        /*002c*/ 	.word	0x00000000
        /*0030*/ 	.short	0x0003
        /*0032*/ 	.short	0x0018
        /*0034*/ 	.byte	0x00, 0xf0, 0x11, 0x00


	//----- nvinfo : EIATTR_KPARAM_INFO
	.align		4
.L_117:
        /*0038*/ 	.byte	0x04, 0x17
        /*003a*/ 	.short	(.L_119 - .L_118)
.L_118:
        /*003c*/ 	.word	0x00000000
        /*0040*/ 	.short	0x0002
        /*0042*/ 	.short	0x0010
        /*0044*/ 	.byte	0x00, 0xf5, 0x21, 0x00


	//----- nvinfo : EIATTR_KPARAM_INFO
	.align		4
.L_119:
        /*0048*/ 	.byte	0x04, 0x17
        /*004a*/ 	.short	(.L_121 - .L_120)
.L_120:
        /*004c*/ 	.word	0x00000000
        /*0050*/ 	.short	0x0001
        /*0052*/ 	.short	0x0008
        /*0054*/ 	.byte	0x00, 0xf0, 0x11, 0x00


	//----- nvinfo : EIATTR_KPARAM_INFO
	.align		4
.L_121:
        /*0058*/ 	.byte	0x04, 0x17
        /*005a*/ 	.short	(.L_123 - .L_122)
.L_122:
        /*005c*/ 	.word	0x00000000
        /*0060*/ 	.short	0x0000
        /*0062*/ 	.short	0x0000
        /*0064*/ 	.byte	0x00, 0xf5, 0x21, 0x00


	//----- nvinfo : EIATTR_SPARSE_MMA_MASK
	.align		4
.L_123:
        /*0068*/ 	.byte	0x03, 0x50
        /*006a*/ 	.short	0x0000


	//----- nvinfo : EIATTR_MAXREG_COUNT
	.align		4
        /*006c*/ 	.byte	0x03, 0x1b
        /*006e*/ 	.short	0x00ff


	//----- nvinfo : EIATTR_MERCURY_ISA_VERSION
	.align		4
        /*0070*/ 	.byte	0x03, 0x5f
        /*0072*/ 	.short	0x0101


	//----- nvinfo : EIATTR_VRC_CTA_INIT_COUNT
	.align		4
        /*0074*/ 	.byte	0x02, 0x4a
	.zero		1
	.zero		1


	//----- nvinfo : EIATTR_EXIT_INSTR_OFFSETS
	.align		4
        /*0078*/ 	.byte	0x04, 0x1c
        /*007a*/ 	.short	(.L_125 - .L_124)


	//   ....[0]....
.L_124:
        /*007c*/ 	.word	0x00000090


	//   ....[1]....
        /*0080*/ 	.word	0x00000520


	//   ....[2]....
        /*0084*/ 	.word	0x00000af0


	//----- nvinfo : EIATTR_CRS_STACK_SIZE
	.align		4
.L_125:
        /*0088*/ 	.byte	0x04, 0x1e
        /*008a*/ 	.short	(.L_127 - .L_126)
.L_126:
        /*008c*/ 	.word	0x00000000


	//----- nvinfo : EIATTR_CBANK_PARAM_SIZE
	.align		4
.L_127:
        /*0090*/ 	.byte	0x03, 0x19
        /*0092*/ 	.short	0x0024


	//----- nvinfo : EIATTR_PARAM_CBANK
	.align		4
        /*0094*/ 	.byte	0x04, 0x0a
        /*0096*/ 	.short	(.L_129 - .L_128)
	.align		4
.L_128:
        /*0098*/ 	.word	index@(.nv.constant0._Z32gpuHistogramCalculateSplitsSizesPfiPiffi)
        /*009c*/ 	.short	0x0380
        /*009e*/ 	.short	0x0024


	//----- nvinfo : EIATTR_SW_WAR
	.align		4
.L_129:
        /*00a0*/ 	.byte	0x04, 0x36
        /*00a2*/ 	.short	(.L_131 - .L_130)
.L_130:
        /*00a4*/ 	.word	0x00000008
.L_131:


//--------------------- .nv.info._Z14scanDistributePiS_ --------------------------
	.section	.nv.info._Z14scanDistributePiS_,"",@"SHT_CUDA_INFO"
	.sectionflags	@""
	.align	4


	//----- nvinfo : EIATTR_CUDA_API_VERSION
	.align		4
        /*0000*/ 	.byte	0x04, 0x37
        /*0002*/ 	.short	(.L_133 - .L_132)
.L_132:
        /*0004*/ 	.word	0x00000082


	//----- nvinfo : EIATTR_KPARAM_INFO
	.align		4
.L_133:
        /*0008*/ 	.byte	0x04, 0x17
        /*000a*/ 	.short	(.L_135 - .L_134)
.L_134:
        /*000c*/ 	.word	0x00000000
        /*0010*/ 	.short	0x0001
        /*0012*/ 	.short	0x0008
        /*0014*/ 	.byte	0x00, 0xf5, 0x21, 0x00


	//----- nvinfo : EIATTR_KPARAM_INFO
	.align		4
.L_135:
        /*0018*/ 	.byte	0x04, 0x17
        /*001a*/ 	.short	(.L_137 - .L_136)
.L_136:
        /*001c*/ 	.word	0x00000000
        /*0020*/ 	.short	0x0000
        /*0022*/ 	.short	0x0000
        /*0024*/ 	.byte	0x00, 0xf5, 0x21, 0x00


	//----- nvinfo : EIATTR_SPARSE_MMA_MASK
	.align		4
.L_137:
        /*0028*/ 	.byte	0x03, 0x50
        /*002a*/ 	.short	0x0000


	//----- nvinfo : EIATTR_MAXREG_COUNT
	.align		4
        /*002c*/ 	.byte	0x03, 0x1b
        /*002e*/ 	.short	0x00ff


	//----- nvinfo : EIATTR_MERCURY_ISA_VERSION
	.align		4
        /*0030*/ 	.byte	0x03, 0x5f
        /*0032*/ 	.short	0x0101


	//----- nvinfo : EIATTR_VRC_CTA_INIT_COUNT
	.align		4
        /*0034*/ 	.byte	0x02, 0x4a
	.zero		1
	.zero		1


	//----- nvinfo : EIATTR_EXIT_INSTR_OFFSETS
	.align		4
        /*0038*/ 	.byte	0x04, 0x1c
        /*003a*/ 	.short	(.L_139 - .L_138)


	//   ....[0]....
.L_138:
        /*003c*/ 	.word	0x000000d0


	//----- nvinfo : EIATTR_CBANK_PARAM_SIZE
	.align		4
.L_139:
        /*0040*/ 	.byte	0x03, 0x19
        /*0042*/ 	.short	0x0010


	//----- nvinfo : EIATTR_PARAM_CBANK
	.align		4
        /*0044*/ 	.byte	0x04, 0x0a
        /*0046*/ 	.short	(.L_141 - .L_140)
	.align		4
.L_140:
        /*0048*/ 	.word	index@(.nv.constant0._Z14scanDistributePiS_)
        /*004c*/ 	.short	0x0380
        /*004e*/ 	.short	0x0010


	//----- nvinfo : EIATTR_SW_WAR
	.align		4
.L_141:
        /*0050*/ 	.byte	0x04, 0x36
        /*0052*/ 	.short	(.L_143 - .L_142)
.L_142:
        /*0054*/ 	.word	0x00000008
.L_143:


//--------------------- .nv.info._Z7gpuScanPiiS_S_ --------------------------
	.section	.nv.info._Z7gpuScanPiiS_S_,"",@"SHT_CUDA_INFO"
	.sectionflags	@""
	.align	4


	//----- nvinfo : EIATTR_CUDA_API_VERSION
	.align		4
        /*0000*/ 	.byte	0x04, 0x37
        /*0002*/ 	.short	(.L_145 - .L_144)
.L_144:
        /*0004*/ 	.word	0x00000082


	//----- nvinfo : EIATTR_KPARAM_INFO
	.align		4
.L_145:
        /*0008*/ 	.byte	0x04, 0x17
        /*000a*/ 	.short	(.L_147 - .L_146)
.L_146:
        /*000c*/ 	.word	0x00000000
        /*0010*/ 	.short	0x0003
        /*0012*/ 	.short	0x0018
        /*0014*/ 	.byte	0x00, 0xf5, 0x21, 0x00


	//----- nvinfo : EIATTR_KPARAM_INFO
	.align		4
.L_147:
        /*0018*/ 	.byte	0x04, 0x17
        /*001a*/ 	.short	(.L_149 - .L_148)
.L_148:
        /*001c*/ 	.word	0x00000000
        /*0020*/ 	.short	0x0002
        /*0022*/ 	.short	0x0010
        /*0024*/ 	.byte	0x00, 0xf5, 0x21, 0x00


	//----- nvinfo : EIATTR_KPARAM_INFO
	.align		4
.L_149:
        /*0028*/ 	.byte	0x04, 0x17
        /*002a*/ 	.short	(.L_151 - .L_150)
.L_150:
        /*002c*/ 	.word	0x00000000
        /*0030*/ 	.short	0x0001
        /*0032*/ 	.short	0x0008
        /*0034*/ 	.byte	0x00, 0xf0, 0x11, 0x00


	//----- nvinfo : EIATTR_KPARAM_INFO
	.align		4
.L_151:
        /*0038*/ 	.byte	0x04, 0x17
        /*003a*/ 	.short	(.L_153 - .L_152)
.L_152:
        /*003c*/ 	.word	0x00000000
        /*0040*/ 	.short	0x0000
        /*0042*/ 	.short	0x0000
        /*0044*/ 	.byte	0x00, 0xf5, 0x21, 0x00


	//----- nvinfo : EIATTR_SPARSE_MMA_MASK
	.align		4
.L_153:
        /*0048*/ 	.byte	0x03, 0x50
        /*004a*/ 	.short	0x0000


	//----- nvinfo : EIATTR_MAXREG_COUNT
	.align		4
        /*004c*/ 	.byte	0x03, 0x1b
        /*004e*/ 	.short	0x00ff


	//----- nvinfo : EIATTR_NUM_BARRIERS
	.align		4
        /*0050*/ 	.byte	0x02, 0x4c
        /*0052*/ 	.byte	0x01
	.zero		1


	//----- nvinfo : EIATTR_MERCURY_ISA_VERSION
	.align		4
        /*0054*/ 	.byte	0x03, 0x5f
        /*0056*/ 	.short	0x0101


	//----- nvinfo : EIATTR_VRC_CTA_INIT_COUNT
	.align		4
        /*0058*/ 	.byte	0x02, 0x4a
	.zero		1
	.zero		1


	//----- nvinfo : EIATTR_EXIT_INSTR_OFFSETS
	.align		4
        /*005c*/ 	.byte	0x04, 0x1c
        /*005e*/ 	.short	(.L_155 - .L_154)


	//   ....[0]....
.L_154:
        /*0060*/ 	.word	0x00000660


	//----- nvinfo : EIATTR_CRS_STACK_SIZE
	.align		4
.L_155:
        /*0064*/ 	.byte	0x04, 0x1e
        /*0066*/ 	.short	(.L_157 - .L_156)
.L_156:
        /*0068*/ 	.word	0x00000000


	//----- nvinfo : EIATTR_CBANK_PARAM_SIZE
	.align		4
.L_157:
        /*006c*/ 	.byte	0x03, 0x19
        /*006e*/ 	.short	0x0020


	//----- nvinfo : EIATTR_PARAM_CBANK
	.align		4
        /*0070*/ 	.byte	0x04, 0x0a
        /*0072*/ 	.short	(.L_159 - .L_158)
	.align		4
.L_158:
        /*0074*/ 	.word	index@(.nv.constant0._Z7gpuScanPiiS_S_)
        /*0078*/ 	.short	0x0380
        /*007a*/ 	.short	0x0020


	//----- nvinfo : EIATTR_SW_WAR
	.align		4
.L_159:
        /*007c*/ 	.byte	0x04, 0x36
        /*007e*/ 	.short	(.L_161 - .L_160)
.L_160:
        /*0080*/ 	.word	0x00000008
.L_161:


//--------------------- .nv.info._Z17gpuReduceMinFloatPfiS_ --------------------------
	.section	.nv.info._Z17gpuReduceMinFloatPfiS_,"",@"SHT_CUDA_INFO"
	.sectionflags	@""
	.align	4


	//----- nvinfo : EIATTR_CUDA_API_VERSION
	.align		4
        /*0000*/ 	.byte	0x04, 0x37
        /*0002*/ 	.short	(.L_163 - .L_162)
.L_162:
        /*0004*/ 	.word	0x00000082


	//----- nvinfo : EIATTR_KPARAM_INFO
	.align		4
.L_163:
        /*0008*/ 	.byte	0x04, 0x17
        /*000a*/ 	.short	(.L_165 - .L_164)
.L_164:
        /*000c*/ 	.word	0x00000000
        /*0010*/ 	.short	0x0002
        /*0012*/ 	.short	0x0010
        /*0014*/ 	.byte	0x00, 0xf5, 0x21, 0x00


	//----- nvinfo : EIATTR_KPARAM_INFO
	.align		4
.L_165:
        /*0018*/ 	.byte	0x04, 0x17
        /*001a*/ 	.short	(.L_167 - .L_166)
.L_166:
        /*001c*/ 	.word	0x00000000
        /*0020*/ 	.short	0x0001
        /*0022*/ 	.short	0x0008
        /*0024*/ 	.byte	0x00, 0xf0, 0x11, 0x00


	//----- nvinfo : EIATTR_KPARAM_INFO
	.align		4
.L_167:
        /*0028*/ 	.byte	0x04, 0x17
        /*002a*/ 	.short	(.L_169 - .L_168)
.L_168:
        /*002c*/ 	.word	0x00000000
        /*0030*/ 	.short	0x0000
        /*0032*/ 	.short	0x0000
        /*0034*/ 	.byte	0x00, 0xf5, 0x21, 0x00


	//----- nvinfo : EIATTR_SPARSE_MMA_MASK
	.align		4
.L_169:
        /*0038*/ 	.byte	0x03, 0x50
        /*003a*/ 	.short	0x0000


	//----- nvinfo : EIATTR_MAXREG_COUNT
	.align		4
        /*003c*/ 	.byte	0x03, 0x1b
        /*003e*/ 	.short	0x00ff


	//----- nvinfo : EIATTR_NUM_BARRIERS
	.align		4
        /*0040*/ 	.byte	0x02, 0x4c
        /*0042*/ 	.byte	0x01
	.zero		1


	//----- nvinfo : EIATTR_MERCURY_ISA_VERSION
	.align		4
        /*0044*/ 	.byte	0x03, 0x5f
        /*0046*/ 	.short	0x0101


	//----- nvinfo : EIATTR_VRC_CTA_INIT_COUNT
	.align		4
        /*0048*/ 	.byte	0x02, 0x4a
	.zero		1
	.zero		1


	//----- nvinfo : EIATTR_EXIT_INSTR_OFFSETS
	.align		4
        /*004c*/ 	.byte	0x04, 0x1c
        /*004e*/ 	.short	(.L_171 - .L_170)


	//   ....[0]....
.L_170:
        /*0050*/ 	.word	0x00000310


	//   ....[1]....
        /*0054*/ 	.word	0x00000390


	//----- nvinfo : EIATTR_CRS_STACK_SIZE
	.align		4
.L_171:
        /*0058*/ 	.byte	0x04, 0x1e
        /*005a*/ 	.short	(.L_173 - .L_172)
.L_172:
        /*005c*/ 	.word	0x00000000


	//----- nvinfo : EIATTR_CBANK_PARAM_SIZE
	.align		4
.L_173:
        /*0060*/ 	.byte	0x03, 0x19
        /*0062*/ 	.short	0x0018


	//----- nvinfo : EIATTR_PARAM_CBANK
	.align		4
        /*0064*/ 	.byte	0x04, 0x0a
        /*0066*/ 	.short	(.L_175 - .L_174)
	.align		4
.L_174:
        /*0068*/ 	.word	index@(.nv.constant0._Z17gpuReduceMinFloatPfiS_)
        /*006c*/ 	.short	0x0380
        /*006e*/ 	.short	0x0018


	//----- nvinfo : EIATTR_SW_WAR
	.align		4
.L_175:
        /*0070*/ 	.byte	0x04, 0x36
        /*0072*/ 	.short	(.L_177 - .L_176)
.L_176:
        /*0074*/ 	.word	0x00000008
.L_177:


//--------------------- .nv.info._Z17gpuReduceMaxFloatPfiS_ --------------------------
	.section	.nv.info._Z17gpuReduceMaxFloatPfiS_,"",@"SHT_CUDA_INFO"
	.sectionflags	@""
	.align	4


	//----- nvinfo : EIATTR_CUDA_API_VERSION
	.align		4
        /*0000*/ 	.byte	0x04, 0x37
        /*0002*/ 	.short	(.L_179 - .L_178)
.L_178:
        /*0004*/ 	.word	0x00000082


	//----- nvinfo : EIATTR_KPARAM_INFO
	.align		4
.L_179:
        /*0008*/ 	.byte	0x04, 0x17
        /*000a*/ 	.short	(.L_181 - .L_180)
.L_180:
        /*000c*/ 	.word	0x00000000
        /*0010*/ 	.short	0x0002
        /*0012*/ 	.short	0x0010
        /*0014*/ 	.byte	0x00, 0xf5, 0x21, 0x00


	//----- nvinfo : EIATTR_KPARAM_INFO
	.align		4
.L_181:
        /*0018*/ 	.byte	0x04, 0x17
        /*001a*/ 	.short	(.L_183 - .L_182)
.L_182:
        /*001c*/ 	.word	0x00000000
        /*0020*/ 	.short	0x0001
        /*0022*/ 	.short	0x0008
        /*0024*/ 	.byte	0x00, 0xf0, 0x11, 0x00


	//----- nvinfo : EIATTR_KPARAM_INFO
	.align		4
.L_183:
        /*0028*/ 	.byte	0x04, 0x17
        /*002a*/ 	.short	(.L_185 - .L_184)
.L_184:
        /*002c*/ 	.word	0x00000000
        /*0030*/ 	.short	0x0000
        /*0032*/ 	.short	0x0000
        /*0034*/ 	.byte	0x00, 0xf5, 0x21, 0x00


	//----- nvinfo : EIATTR_SPARSE_MMA_MASK
	.align		4
.L_185:
        /*0038*/ 	.byte	0x03, 0x50
        /*003a*/ 	.short	0x0000


	//----- nvinfo : EIATTR_MAXREG_COUNT
	.align		4
        /*003c*/ 	.byte	0x03, 0x1b
        /*003e*/ 	.short	0x00ff


	//----- nvinfo : EIATTR_NUM_BARRIERS
	.align		4
        /*0040*/ 	.byte	0x02, 0x4c
        /*0042*/ 	.byte	0x01
	.zero		1


	//----- nvinfo : EIATTR_MERCURY_ISA_VERSION
	.align		4
        /*0044*/ 	.byte	0x03, 0x5f
        /*0046*/ 	.short	0x0101


	//----- nvinfo : EIATTR_VRC_CTA_INIT_COUNT
	.align		4
        /*0048*/ 	.byte	0x02, 0x4a
	.zero		1
	.zero		1


	//----- nvinfo : EIATTR_EXIT_INSTR_OFFSETS
	.align		4
        /*004c*/ 	.byte	0x04, 0x1c
        /*004e*/ 	.short	(.L_187 - .L_186)


	//   ....[0]....
.L_186:
        /*0050*/ 	.word	0x00000310


	//   ....[1]....
        /*0054*/ 	.word	0x00000390


	//----- nvinfo : EIATTR_CRS_STACK_SIZE
	.align		4
.L_187:
        /*0058*/ 	.byte	0x04, 0x1e
        /*005a*/ 	.short	(.L_189 - .L_188)
.L_188:
        /*005c*/ 	.word	0x00000000


	//----- nvinfo : EIATTR_CBANK_PARAM_SIZE
	.align		4
.L_189:
        /*0060*/ 	.byte	0x03, 0x19
        /*0062*/ 	.short	0x0018


	//----- nvinfo : EIATTR_PARAM_CBANK
	.align		4
        /*0064*/ 	.byte	0x04, 0x0a
        /*0066*/ 	.short	(.L_191 - .L_190)
	.align		4
.L_190:
        /*0068*/ 	.word	index@(.nv.constant0._Z17gpuReduceMaxFloatPfiS_)
        /*006c*/ 	.short	0x0380
        /*006e*/ 	.short	0x0018


	//----- nvinfo : EIATTR_SW_WAR
	.align		4
.L_191:
        /*0070*/ 	.byte	0x04, 0x36
        /*0072*/ 	.short	(.L_193 - .L_192)
.L_192:
        /*0074*/ 	.word	0x00000008
.L_193:


//--------------------- .nv.callgraph             --------------------------
	.section	.nv.callgraph,"",@"SHT_CUDA_CALLGRAPH"
	.align	4
	.sectionentsize	8
	.align		4
        /*0000*/ 	.word	0x00000000
	.align		4
        /*0004*/ 	.word	0xffffffff
	.align		4
        /*0008*/ 	.word	0x00000000
	.align		4
        /*000c*/ 	.word	0xfffffffe
	.align		4
        /*0010*/ 	.word	0x00000000
	.align		4
        /*0014*/ 	.word	0xfffffffd
	.align		4
        /*0018*/ 	.word	0x00000000
	.align		4
        /*001c*/ 	.word	0xfffffffc


//--------------------- .text._Z11oddEvenSortPfiiPiS0_ --------------------------
	.section	.text._Z11oddEvenSortPfiiPiS0_,"ax",@progbits
	.align	128
        .global         _Z11oddEvenSortPfiiPiS0_
        .type           _Z11oddEvenSortPfiiPiS0_,@function
        .size           _Z11oddEvenSortPfiiPiS0_,(.L_x_93 - _Z11oddEvenSortPfiiPiS0_)
        .other          _Z11oddEvenSortPfiiPiS0_,@"STO_CUDA_ENTRY STV_DEFAULT"
_Z11oddEvenSortPfiiPiS0_:
.text._Z11oddEvenSortPfiiPiS0_:
[----:B------:R-:W-:Y:S01]  /*0000*/  LDC R1, c[0x0][0x37c] ;  /* 0x0000df00ff017b82 */ /* 0x000fe20000000800 */
[----:B------:R-:W0:Y:S01]  /*0010*/  S2R R0, SR_CTAID.X ;  /* 0x0000000000007919 */ /* 0x000e220000002500 */
[----:B------:R-:W0:Y:S01]  /*0020*/  LDCU UR4, c[0x0][0x360] ;  /* 0x00006c00ff0477ac */ /* 0x000e220008000800 */
[----:B------:R-:W0:Y:S01]  /*0030*/  S2R R3, SR_TID.X ;  /* 0x0000000000037919 */ /* 0x000e220000002100 */
[----:B------:R-:W1:Y:S01]  /*0040*/  LDCU UR5, c[0x0][0x38c] ;  /* 0x00007180ff0577ac */ /* 0x000e620008000800 */
[----:B0-----:R-:W-:-:S05]  /*0050*/  IMAD R0, R0, UR4, R3 ;  /* 0x0000000400007c24 */ /* 0x001fca000f8e0203 */
[----:B-1----:R-:W-:-:S13]  /*0060*/  ISETP.GE.AND P0, PT, R0, UR5, PT ;  /* 0x0000000500007c0c */ /* 0x002fda000bf06270 */
[----:B------:R-:W-:Y:S05]  /*0070*/  @P0 EXIT ;  /* 0x000000000000094d */ /* 0x000fea0003800000 */
[----:B------:R-:W0:Y:S01]  /*0080*/  LDC.64 R2, c[0x0][0x398] ;  /* 0x0000e600ff027b82 */ /* 0x000e220000000a00 */
[----:B------:R-:W1:Y:S01]  /*0090*/  LDCU.64 UR6, c[0x0][0x380] ;  /* 0x00007000ff0677ac */ /* 0x000e620008000a00 */
[----:B------:R-:W2:Y:S01]  /*00a0*/  LDCU UR5, c[0x0][0x370] ;  /* 0x00006e00ff0577ac */ /* 0x000ea20008000800 */
[----:B------:R-:W3:Y:S01]  /*00b0*/  LDCU.64 UR8, c[0x0][0x358] ;  /* 0x00006b00ff0877ac */ /* 0x000ee20008000a00 */
[----:B-1----:R-:W-:-:S04]  /*00c0*/  UIADD3 UR6, UP0, UPT, UR6, 0x4, URZ ;  /* 0x0000000406067890 */ /* 0x002fc8000ff1e0ff */
[----:B------:R-:W-:Y:S01]  /*00d0*/  UIADD3.X UR7, UPT, UPT, URZ, UR7, URZ, UP0, !UPT ;  /* 0x00000007ff077290 */ /* 0x000fe200087fe4ff */
[----:B0-----:R-:W-:Y:S01]  /*00e0*/  IMAD.WIDE R2, R0, 0x4, R2 ;  /* 0x0000000400027825 */ /* 0x001fe200078e0202 */
[----:B--23--:R-:W-:-:S12]  /*00f0*/  UIMAD UR4, UR4, UR5, URZ ;  /* 0x00000005040472a4 */ /* 0x00cfd8000f8e02ff */
.L_x_6:
[----:B------:R-:W2:Y:S01]  /*0100*/  LDG.E R7, desc[UR8][R2.64] ;  /* 0x0000000802077981 */ /* 0x000ea2000c1e1900 */
[----:B------:R-:W-:Y:S01]  /*0110*/  BSSY.RECONVERGENT B0, `(.L_x_0) ;  /* 0x0000023000007945 */ /* 0x000fe20003800200 */
[----:B--2---:R-:W-:-:S13]  /*0120*/  ISETP.NE.AND P0, PT, R7, -0x1, PT ;  /* 0xffffffff0700780c */ /* 0x004fda0003f05270 */
[----:B0-----:R-:W-:Y:S05]  /*0130*/  @!P0 BRA `(.L_x_1) ;  /* 0x0000000000808947 */ /* 0x001fea0003800000 */
[----:B------:R-:W-:-:S13]  /*0140*/  ISETP.GE.AND P0, PT, R7, 0x1, PT ;  /* 0x000000010700780c */ /* 0x000fda0003f06270 */
[----:B------:R-:W-:Y:S05]  /*0150*/  @!P0 BRA `(.L_x_1) ;  /* 0x0000000000788947 */ /* 0x000fea0003800000 */
[----:B------:R-:W0:Y:S02]  /*0160*/  LDC.64 R4, c[0x0][0x390] ;  /* 0x0000e400ff047b82 */ /* 0x000e240000000a00 */
[----:B0-----:R-:W-:-:S05]  /*0170*/  IMAD.WIDE R4, R0, 0x4, R4 ;  /* 0x0000000400047825 */ /* 0x001fca00078e0204 */
[----:B------:R-:W2:Y:S02]  /*0180*/  LDG.E R6, desc[UR8][R4.64] ;  /* 0x0000000804067981 */ /* 0x000ea4000c1e1900 */
[----:B--2---:R-:W-:-:S04]  /*0190*/  IMAD.IADD R11, R7, 0x1, R6 ;  /* 0x00000001070b7824 */ /* 0x004fc800078e0206 */
[----:B------:R-:W-:-:S07]  /*01a0*/  VIADD R10, R11, 0xffffffff ;  /* 0xffffffff0b0a7836 */ /* 0x000fce0000000000 */
.L_x_5:
[C---:B------:R-:W-:Y:S01]  /*01b0*/  LOP3.LUT R7, R6.reuse, 0x1, RZ, 0xc0, !PT ;  /* 0x0000000106077812 */ /* 0x040fe200078ec0ff */
[----:B------:R-:W-:Y:S01]  /*01c0*/  VIADD R6, R6, 0x1 ;  /* 0x0000000106067836 */ /* 0x000fe20000000000 */
[----:B------:R-:W-:Y:S02]  /*01d0*/  BSSY.RECONVERGENT B1, `(.L_x_2) ;  /* 0x0000015000017945 */ /* 0x000fe40003800200 */
[----:B------:R-:W-:Y:S02]  /*01e0*/  ISETP.GE.AND P1, PT, R7, R10, PT ;  /* 0x0000000a0700720c */ /* 0x000fe40003f26270 */
[----:B------:R-:W-:-:S11]  /*01f0*/  ISETP.GE.AND P0, PT, R6, R11, PT ;  /* 0x0000000b0600720c */ /* 0x000fd60003f06270 */
[----:B0-----:R-:W-:Y:S05]  /*0200*/  @P1 BRA `(.L_x_3) ;  /* 0x0000000000441947 */ /* 0x001fea0003800000 */
[----:B------:R-:W-:Y:S01]  /*0210*/  MOV R4, UR6 ;  /* 0x0000000600047c02 */ /* 0x000fe20008000f00 */
[----:B------:R-:W-:-:S04]  /*0220*/  IMAD.U32 R5, RZ, RZ, UR7 ;  /* 0x00000007ff057e24 */ /* 0x000fc8000f8e00ff */
[----:B------:R-:W-:-:S04]  /*0230*/  IMAD.WIDE.U32 R4, R7, 0x4, R4 ;  /* 0x0000000407047825 */ /* 0x000fc800078e0004 */
[----:B------:R-:W-:Y:S01]  /*0240*/  IMAD.MOV.U32 R8, RZ, RZ, R4 ;  /* 0x000000ffff087224 */ /* 0x000fe200078e0004 */
[----:B------:R-:W-:-:S07]  /*0250*/  MOV R9, R5 ;  /* 0x0000000500097202 */ /* 0x000fce0000000f00 */
.L_x_4:
[----:B0-----:R-:W-:Y:S02]  /*0260*/  IMAD.MOV.U32 R4, RZ, RZ, R8 ;  /* 0x000000ffff047224 */ /* 0x001fe400078e0008 */
[----:B------:R-:W-:-:S05]  /*0270*/  IMAD.MOV.U32 R5, RZ, RZ, R9 ;  /* 0x000000ffff057224 */ /* 0x000fca00078e0009 */
[----:B------:R-:W2:Y:S04]  /*0280*/  LDG.E R13, desc[UR8][R4.64+-0x4] ;  /* 0xfffffc08040d7981 */ /* 0x000ea8000c1e1900 */
[----:B------:R-:W2:Y:S01]  /*0290*/  LDG.E R12, desc[UR8][R4.64] ;  /* 0x00000008040c7981 */ /* 0x000ea2000c1e1900 */
[----:B------:R-:W-:-:S04]  /*02a0*/  IADD3 R7, PT, PT, R7, 0x2, RZ ;  /* 0x0000000207077810 */ /* 0x000fc80007ffe0ff */
[----:B------:R-:W-:Y:S02]  /*02b0*/  ISETP.GE.AND P2, PT, R7, R10, PT ;  /* 0x0000000a0700720c */ /* 0x000fe40003f46270 */
[----:B--2---:R-:W-:-:S13]  /*02c0*/  FSETP.GT.AND P1, PT, R13, R12, PT ;  /* 0x0000000c0d00720b */ /* 0x004fda0003f24000 */
[----:B------:R0:W-:Y:S04]  /*02d0*/  @P1 STG.E desc[UR8][R4.64+-0x4], R12 ;  /* 0xfffffc0c04001986 */ /* 0x0001e8000c101908 */
[----:B------:R0:W-:Y:S01]  /*02e0*/  @P1 STG.E desc[UR8][R4.64], R13 ;  /* 0x0000000d04001986 */ /* 0x0001e2000c101908 */
[----:B------:R-:W-:-:S05]  /*02f0*/  IADD3 R8, P1, PT, R4, 0x8, RZ ;  /* 0x0000000804087810 */ /* 0x000fca0007f3e0ff */
[----:B------:R-:W-:Y:S01]  /*0300*/  IMAD.X R9, RZ, RZ, R5, P1 ;  /* 0x000000ffff097224 */ /* 0x000fe200008e0605 */
[----:B------:R-:W-:Y:S07]  /*0310*/  @!P2 BRA `(.L_x_4) ;  /* 0xfffffffc00d0a947 */ /* 0x000fee000383ffff */
.L_x_3:
[----:B------:R-:W-:Y:S05]  /*0320*/  BSYNC.RECONVERGENT B1 ;  /* 0x0000000000017941 */ /* 0x000fea0003800200 */
.L_x_2:
[----:B------:R-:W-:Y:S05]  /*0330*/  @!P0 BRA `(.L_x_5) ;  /* 0xfffffffc009c8947 */ /* 0x000fea000383ffff */
.L_x_1:
[----:B------:R-:W-:Y:S05]  /*0340*/  BSYNC.RECONVERGENT B0 ;  /* 0x0000000000007941 */ /* 0x000fea0003800200 */
.L_x_0:
[----:B------:R-:W1:Y:S01]  /*0350*/  LDCU UR5, c[0x0][0x38c] ;  /* 0x00007180ff0577ac */ /* 0x000e620008000800 */
[----:B------:R-:W-:-:S04]  /*0360*/  IADD3 R0, PT, PT, R0, UR4, RZ ;  /* 0x0000000400007c10 */ /* 0x000fc8000fffe0ff */
[----:B-1----:R-:W-:-:S13]  /*0370*/  ISETP.GE.AND P0, PT, R0, UR5, PT ;  /* 0x0000000500007c0c */ /* 0x002fda000bf06270 */
[----:B------:R-:W-:Y:S05]  /*0380*/  @!P0 BRA `(.L_x_6) ;  /* 0xfffffffc005c8947 */ /* 0x000fea000383ffff */
[----:B------:R-:W-:Y:S05]  /*0390*/  EXIT ;  /* 0x000000000000794d */ /* 0x000fea0003800000 */
.L_x_7:
[----:B------:R-:W-:-:S00]  /*03a0*/  BRA `(.L_x_7) ;  /* 0xfffffffc00fc7947 */ /* 0x000fc0000383ffff */
[----:B------:R-:W-:-:S00]  /*03b0*/  NOP ;  /* 0x0000000000007918 */ /* 0x000fc00000000000 */
        /* <DEDUP_REMOVED lines=12> */
.L_x_93:


//--------------------- .text._Z14gpuOddEvenSortPfi --------------------------
	.section	.text._Z14gpuOddEvenSortPfi,"ax",@progbits
	.align	128
        .global         _Z14gpuOddEvenSortPfi
        .type           _Z14gpuOddEvenSortPfi,@function
        .size           _Z14gpuOddEvenSortPfi,(.L_x_94 - _Z14gpuOddEvenSortPfi)
        .other          _Z14gpuOddEvenSortPfi,@"STO_CUDA_ENTRY STV_DEFAULT"
_Z14gpuOddEvenSortPfi:
.text._Z14gpuOddEvenSortPfi:
[----:B------:R-:W-:Y:S08]  /*0000*/  LDC R1, c[0x0][0x37c] ;  /* 0x0000df00ff017b82 */ /* 0x000ff00000000800 */
[----:B------:R-:W0:Y:S02]  /*0010*/  LDC R0, c[0x0][0x388] ;  /* 0x0000e200ff007b82 */ /* 0x000e240000000800 */
[----:B0-----:R-:W-:-:S13]  /*0020*/  ISETP.GE.AND P0, PT, R0, 0x1, PT ;  /* 0x000000010000780c */ /* 0x001fda0003f06270 */
[----:B------:R-:W-:Y:S05]  /*0030*/  @!P0 EXIT ;  /* 0x000000000000894d */ /* 0x000fea0003800000 */
[----:B------:R-:W0:Y:S01]  /*0040*/  LDCU.64 UR8, c[0x0][0x380] ;  /* 0x00007000ff0877ac */ /* 0x000e220008000a00 */
[C---:B------:R-:W-:Y:S01]  /*0050*/  VIADD R8, R0.reuse, 0xffffffff ;  /* 0xffffffff00087836 */ /* 0x040fe20000000000 */
[----:B------:R-:W-:Y:S01]  /*0060*/  PLOP3.LUT P0, PT, PT, PT, PT, 0x8, 0x80 ;  /* 0x000000000080781c */ /* 0x000fe20003f0e170 */
[----:B------:R-:W-:Y:S01]  /*0070*/  VIADD R0, R0, 0x6 ;  /* 0x0000000600007836 */ /* 0x000fe20000000000 */
[----:B------:R-:W1:Y:S01]  /*0080*/  LDCU.64 UR10, c[0x0][0x358] ;  /* 0x00006b00ff0a77ac */ /* 0x000e620008000a00 */
[----:B------:R-:W-:Y:S01]  /*0090*/  UMOV UR4, URZ ;  /* 0x000000ff00047c82 */ /* 0x000fe20008000000 */
[----:B0-----:R-:W-:-:S04]  /*00a0*/  UIADD3 UR8, UP0, UPT, UR8, 0x20, URZ ;  /* 0x0000002008087890 */ /* 0x001fc8000ff1e0ff */
[----:B-1----:R-:W-:-:S12]  /*00b0*/  UIADD3.X UR9, UPT, UPT, URZ, UR9, URZ, UP0, !UPT ;  /* 0x00000009ff097290 */ /* 0x002fd800087fe4ff */
.L_x_13:
[----:B------:R-:W-:-:S06]  /*00c0*/  ULOP3.LUT UR5, UR4, 0x1, URZ, 0xc0, !UPT ;  /* 0x0000000104057892 */ /* 0x000fcc000f8ec0ff */
[----:B------:R-:W-:-:S13]  /*00d0*/  ISETP.LE.AND P1, PT, R8, UR5, PT ;  /* 0x0000000508007c0c */ /* 0x000fda000bf23270 */
[----:B0123--:R-:W-:Y:S05]  /*00e0*/  @P1 BRA `(.L_x_8) ;  /* 0x0000000400f01947 */ /* 0x00ffea0003800000 */
[----:B------:R-:W0:Y:S02]  /*00f0*/  LDCU UR6, c[0x0][0x388] ;  /* 0x00007100ff0677ac */ /* 0x000e240008000800 */
[----:B0-----:R-:W-:-:S06]  /*0100*/  UIADD3 UR6, UPT, UPT, UR6, 0x5, URZ ;  /* 0x0000000506067890 */ /* 0x001fcc000fffe0ff */
[----:B------:R-:W-:Y:S02]  /*0110*/  IMAD.U32 R14, RZ, RZ, UR6 ;  /* 0x00000006ff0e7e24 */ /* 0x000fe4000f8e00ff */
[----:B------:R-:W-:-:S04]  /*0120*/  @!P0 IMAD.MOV R14, RZ, RZ, R0 ;  /* 0x000000ffff0e8224 */ /* 0x000fc800078e0200 */
[----:B------:R-:W-:-:S05]  /*0130*/  VIADD R2, R14, 0xfffffff8 ;  /* 0xfffffff80e027836 */ /* 0x000fca0000000000 */
[C---:B------:R-:W-:Y:S02]  /*0140*/  ISETP.GE.U32.AND P2, PT, R2.reuse, 0xe, PT ;  /* 0x0000000e0200780c */ /* 0x040fe40003f46070 */
[----:B------:R-:W-:Y:S01]  /*0150*/  LEA.HI R3, R2, 0x1, RZ, 0x1f ;  /* 0x0000000102037811 */ /* 0x000fe200078ff8ff */
[----:B------:R-:W-:-:S03]  /*0160*/  IMAD.U32 R2, RZ, RZ, UR5 ;  /* 0x00000005ff027e24 */ /* 0x000fc6000f8e00ff */
[----:B------:R-:W-:-:S07]  /*0170*/  LOP3.LUT P1, RZ, R3, 0x7, RZ, 0xc0, !PT ;  /* 0x0000000703ff7812 */ /* 0x000fce000782c0ff */
[----:B------:R-:W-:Y:S06]  /*0180*/  @!P2 BRA `(.L_x_9) ;  /* 0x0000000000e8a947 */ /* 0x000fec0003800000 */
[----:B------:R-:W-:Y:S01]  /*0190*/  UMOV UR6, UR8 ;  /* 0x0000000800067c82 */ /* 0x000fe20008000000 */
[----:B------:R-:W-:Y:S01]  /*01a0*/  UMOV UR7, UR9 ;  /* 0x0000000900077c82 */ /* 0x000fe20008000000 */
[----:B------:R-:W-:Y:S01]  /*01b0*/  LOP3.LUT R3, R3, 0xfffffff8, RZ, 0xc0, !PT ;  /* 0xfffffff803037812 */ /* 0x000fe200078ec0ff */
[----:B------:R-:W-:-:S04]  /*01c0*/  UIMAD.WIDE.U32 UR6, UR5, 0x4, UR6 ;  /* 0x00000004050678a5 */ /* 0x000fc8000f8e0006 */
[----:B------:R-:W-:Y:S02]  /*01d0*/  IMAD.MOV R3, RZ, RZ, -R3 ;  /* 0x000000ffff037224 */ /* 0x000fe400078e0a03 */
[----:B------:R-:W-:Y:S02]  /*01e0*/  IMAD.U32 R4, RZ, RZ, UR6 ;  /* 0x00000006ff047e24 */ /* 0x000fe4000f8e00ff */
[----:B------:R-:W-:Y:S02]  /*01f0*/  IMAD.U32 R6, RZ, RZ, UR6 ;  /* 0x00000006ff067e24 */ /* 0x000fe4000f8e00ff */
[----:B------:R-:W-:Y:S02]  /*0200*/  IMAD.U32 R5, RZ, RZ, UR7 ;  /* 0x00000007ff057e24 */ /* 0x000fe4000f8e00ff */
[----:B------:R-:W-:Y:S02]  /*0210*/  IMAD.U32 R7, RZ, RZ, UR7 ;  /* 0x00000007ff077e24 */ /* 0x000fe4000f8e00ff */
[----:B------:R-:W-:-:S07]  /*0220*/  IMAD.MOV.U32 R6, RZ, RZ, R4 ;  /* 0x000000ffff067224 */ /* 0x000fce00078e0004 */
.L_x_10:
[----:B--2---:R-:W-:Y:S02]  /*0230*/  IMAD.MOV.U32 R4, RZ, RZ, R6 ;  /* 0x000000ffff047224 */ /* 0x004fe400078e0006 */
[----:B------:R-:W-:-:S05]  /*0240*/  IMAD.MOV.U32 R5, RZ, RZ, R7 ;  /* 0x000000ffff057224 */ /* 0x000fca00078e0007 */
[----:B------:R-:W2:Y:S04]  /*0250*/  LDG.E R7, desc[UR10][R4.64+-0x20] ;  /* 0xffffe00a04077981 */ /* 0x000ea8000c1e1900 */
[----:B------:R-:W2:Y:S04]  /*0260*/  LDG.E R6, desc[UR10][R4.64+-0x1c] ;  /* 0xffffe40a04067981 */ /* 0x000ea8000c1e1900 */
[----:B------:R-:W3:Y:S04]  /*0270*/  LDG.E R11, desc[UR10][R4.64+-0x10] ;  /* 0xfffff00a040b7981 */ /* 0x000ee8000c1e1900 */
[----:B------:R-:W3:Y:S04]  /*0280*/  LDG.E R12, desc[UR10][R4.64+-0xc] ;  /* 0xfffff40a040c7981 */ /* 0x000ee8000c1e1900 */
[----:B------:R-:W4:Y:S04]  /*0290*/  LDG.E R9, desc[UR10][R4.64+-0x18] ;  /* 0xffffe80a04097981 */ /* 0x000f28000c1e1900 */
[----:B------:R-:W4:Y:S04]  /*02a0*/  LDG.E R10, desc[UR10][R4.64+-0x14] ;  /* 0xffffec0a040a7981 */ /* 0x000f28000c1e1900 */
[----:B------:R-:W5:Y:S04]  /*02b0*/  LDG.E R13, desc[UR10][R4.64+-0x8] ;  /* 0xfffff80a040d7981 */ /* 0x000f68000c1e1900 */
        /* <DEDUP_REMOVED lines=8> */
[----:B------:R-:W5:Y:S01]  /*0340*/  LDG.E R20, desc[UR10][R4.64+0x14] ;  /* 0x0000140a04147981 */ /* 0x000f62000c1e1900 */
[----:B------:R-:W-:-:S02]  /*0350*/  VIADD R3, R3, 0x8 ;  /* 0x0000000803037836 */ /* 0x000fc40000000000 */
[----:B------:R-:W-:Y:S01]  /*0360*/  VIADD R2, R2, 0x10 ;  /* 0x0000001002027836 */ /* 0x000fe20000000000 */
[----:B--2---:R-:W-:Y:S02]  /*0370*/  FSETP.GT.AND P3, PT, R7, R6, PT ;  /* 0x000000060700720b */ /* 0x004fe40003f64000 */
[----:B---3--:R-:W-:-:S11]  /*0380*/  FSETP.GT.AND P2, PT, R11, R12, PT ;  /* 0x0000000c0b00720b */ /* 0x008fd60003f44000 */
[----:B------:R0:W-:Y:S01]  /*0390*/  @P3 STG.E desc[UR10][R4.64+-0x20], R6 ;  /* 0xffffe00604003986 */ /* 0x0001e2000c10190a */
[----:B----4-:R-:W-:-:S03]  /*03a0*/  FSETP.GT.AND P5, PT, R9, R10, PT ;  /* 0x0000000a0900720b */ /* 0x010fc60003fa4000 */
[----:B------:R1:W-:Y:S01]  /*03b0*/  @P3 STG.E desc[UR10][R4.64+-0x1c], R7 ;  /* 0xffffe40704003986 */ /* 0x0003e2000c10190a */
[----:B-----5:R-:W-:-:S03]  /*03c0*/  FSETP.GT.AND P3, PT, R13, R15, PT ;  /* 0x0000000f0d00720b */ /* 0x020fc60003f64000 */
[----:B------:R2:W-:Y:S04]  /*03d0*/  @P2 STG.E desc[UR10][R4.64+-0x10], R12 ;  /* 0xfffff00c04002986 */ /* 0x0005e8000c10190a */
[----:B------:R2:W-:Y:S01]  /*03e0*/  @P2 STG.E desc[UR10][R4.64+-0xc], R11 ;  /* 0xfffff40b04002986 */ /* 0x0005e2000c10190a */
[----:B------:R-:W-:-:S03]  /*03f0*/  FSETP.GT.AND P2, PT, R23, R22, PT ;  /* 0x000000161700720b */ /* 0x000fc60003f44000 */
[----:B------:R2:W-:Y:S04]  /*0400*/  @P5 STG.E desc[UR10][R4.64+-0x18], R10 ;  /* 0xffffe80a04005986 */ /* 0x0005e8000c10190a */
[----:B------:R2:W-:Y:S01]  /*0410*/  @P5 STG.E desc[UR10][R4.64+-0x14], R9 ;  /* 0xffffec0904005986 */ /* 0x0005e2000c10190a */
[----:B------:R-:W-:-:S03]  /*0420*/  FSETP.GT.AND P4, PT, R17, R16, PT ;  /* 0x000000101100720b */ /* 0x000fc60003f84000 */
[----:B------:R2:W-:Y:S04]  /*0430*/  @P3 STG.E desc[UR10][R4.64+-0x8], R15 ;  /* 0xfffff80f04003986 */ /* 0x0005e8000c10190a */
[----:B------:R2:W-:Y:S01]  /*0440*/  @P3 STG.E desc[UR10][R4.64+-0x4], R13 ;  /* 0xfffffc0d04003986 */ /* 0x0005e2000c10190a */
[----:B------:R-:W-:Y:S02]  /*0450*/  ISETP.NE.AND P3, PT, R3, RZ, PT ;  /* 0x000000ff0300720c */ /* 0x000fe40003f65270 */
[----:B------:R-:W-:Y:S02]  /*0460*/  FSETP.GT.AND P6, PT, R19, R18, PT ;  /* 0x000000121300720b */ /* 0x000fe40003fc4000 */
[----:B------:R-:W-:Y:S01]  /*0470*/  FSETP.GT.AND P5, PT, R21, R20, PT ;  /* 0x000000141500720b */ /* 0x000fe20003fa4000 */
[----:B------:R2:W-:Y:S04]  /*0480*/  @P2 STG.E desc[UR10][R4.64+0x18], R22 ;  /* 0x0000181604002986 */ /* 0x0005e8000c10190a */
[----:B------:R2:W-:Y:S01]  /*0490*/  @P2 STG.E desc[UR10][R4.64+0x1c], R23 ;  /* 0x00001c1704002986 */ /* 0x0005e2000c10190a */
[----:B0-----:R-:W-:-:S03]  /*04a0*/  IADD3 R6, P2, PT, R4, 0x40, RZ ;  /* 0x0000004004067810 */ /* 0x001fc60007f5e0ff */
[----:B------:R2:W-:Y:S04]  /*04b0*/  @P4 STG.E desc[UR10][R4.64], R16 ;  /* 0x0000001004004986 */ /* 0x0005e8000c10190a */
[----:B------:R2:W-:Y:S01]  /*04c0*/  @P4 STG.E desc[UR10][R4.64+0x4], R17 ;  /* 0x0000041104004986 */ /* 0x0005e2000c10190a */
[----:B-1----:R-:W-:-:S03]  /*04d0*/  IMAD.X R7, RZ, RZ, R5, P2 ;  /* 0x000000ffff077224 */ /* 0x002fc600010e0605 */
[----:B------:R2:W-:Y:S04]  /*04e0*/  @P6 STG.E desc[UR10][R4.64+0x8], R18 ;  /* 0x0000081204006986 */ /* 0x0005e8000c10190a */
[----:B------:R2:W-:Y:S04]  /*04f0*/  @P6 STG.E desc[UR10][R4.64+0xc], R19 ;  /* 0x00000c1304006986 */ /* 0x0005e8000c10190a */
[----:B------:R2:W-:Y:S04]  /*0500*/  @P5 STG.E desc[UR10][R4.64+0x10], R20 ;  /* 0x0000101404005986 */ /* 0x0005e8000c10190a */
[----:B------:R2:W-:Y:S01]  /*0510*/  @P5 STG.E desc[UR10][R4.64+0x14], R21 ;  /* 0x0000141504005986 */ /* 0x0005e2000c10190a */
[----:B------:R-:W-:Y:S05]  /*0520*/  @P3 BRA `(.L_x_10) ;  /* 0xfffffffc00403947 */ /* 0x000fea000383ffff */
.L_x_9:
[----:B------:R-:W-:Y:S05]  /*0530*/  @!P1 BRA `(.L_x_8) ;  /* 0x0000000000dc9947 */ /* 0x000fea0003800000 */
[----:B------:R-:W-:-:S05]  /*0540*/  VIADD R3, R14, 0x8 ;  /* 0x000000080e037836 */ /* 0x000fca0000000000 */
[----:B--2---:R-:W-:-:S04]  /*0550*/  LEA.HI R4, R3, 0x1, RZ, 0x1f ;  /* 0x0000000103047811 */ /* 0x004fc800078ff8ff */
[C---:B------:R-:W-:Y:S02]  /*0560*/  LOP3.LUT R3, R4.reuse, 0x7, RZ, 0xc0, !PT ;  /* 0x0000000704037812 */ /* 0x040fe400078ec0ff */
[----:B------:R-:W-:-:S03]  /*0570*/  LOP3.LUT P5, RZ, R4, 0x3, RZ, 0xc0, !PT ;  /* 0x0000000304ff7812 */ /* 0x000fc600078ac0ff */
[----:B------:R-:W-:-:S05]  /*0580*/  VIADD R3, R3, 0xffffffff ;  /* 0xffffffff03037836 */ /* 0x000fca0000000000 */
[----:B------:R-:W-:-:S13]  /*0590*/  ISETP.GE.U32.AND P1, PT, R3, 0x3, PT ;  /* 0x000000030300780c */ /* 0x000fda0003f26070 */
[----:B------:R-:W-:Y:S05]  /*05a0*/  @!P1 BRA `(.L_x_11) ;  /* 0x00000000005c9947 */ /* 0x000fea0003800000 */
[----:B------:R-:W0:Y:S02]  /*05b0*/  LDC.64 R4, c[0x0][0x380] ;  /* 0x0000e000ff047b82 */ /* 0x000e240000000a00 */
[----:B0-----:R-:W-:-:S05]  /*05c0*/  IMAD.WIDE.U32 R4, R2, 0x4, R4 ;  /* 0x0000000402047825 */ /* 0x001fca00078e0004 */
[----:B------:R-:W2:Y:S04]  /*05d0*/  LDG.E R3, desc[UR10][R4.64] ;  /* 0x0000000a04037981 */ /* 0x000ea8000c1e1900 */
[----:B------:R-:W2:Y:S04]  /*05e0*/  LDG.E R6, desc[UR10][R4.64+0x4] ;  /* 0x0000040a04067981 */ /* 0x000ea8000c1e1900 */
[----:B------:R-:W3:Y:S04]  /*05f0*/  LDG.E R7, desc[UR10][R4.64+0x8] ;  /* 0x0000080a04077981 */ /* 0x000ee8000c1e1900 */
[----:B------:R-:W3:Y:S04]  /*0600*/  LDG.E R9, desc[UR10][R4.64+0xc] ;  /* 0x00000c0a04097981 */ /* 0x000ee8000c1e1900 */
[----:B------:R-:W4:Y:S04]  /*0610*/  LDG.E R11, desc[UR10][R4.64+0x10] ;  /* 0x0000100a040b7981 */ /* 0x000f28000c1e1900 */
[----:B------:R-:W4:Y:S04]  /*0620*/  LDG.E R10, desc[UR10][R4.64+0x14] ;  /* 0x0000140a040a7981 */ /* 0x000f28000c1e1900 */
[----:B------:R-:W5:Y:S04]  /*0630*/  LDG.E R13, desc[UR10][R4.64+0x18] ;  /* 0x0000180a040d7981 */ /* 0x000f68000c1e1900 */
[----:B------:R-:W5:Y:S01]  /*0640*/  LDG.E R12, desc[UR10][R4.64+0x1c] ;  /* 0x00001c0a040c7981 */ /* 0x000f62000c1e1900 */
[----:B------:R-:W-:Y:S01]  /*0650*/  VIADD R2, R2, 0x8 ;  /* 0x0000000802027836 */ /* 0x000fe20000000000 */
[----:B--2---:R-:W-:-:S02]  /*0660*/  FSETP.GT.AND P1, PT, R3, R6, PT ;  /* 0x000000060300720b */ /* 0x004fc40003f24000 */
[----:B---3--:R-:W-:-:S11]  /*0670*/  FSETP.GT.AND P2, PT, R7, R9, PT ;  /* 0x000000090700720b */ /* 0x008fd60003f44000 */
[----:B------:R0:W-:Y:S01]  /*0680*/  @P1 STG.E desc[UR10][R4.64], R6 ;  /* 0x0000000604001986 */ /* 0x0001e2000c10190a */
[----:B----4-:R-:W-:-:S03]  /*0690*/  FSETP.GT.AND P3, PT, R11, R10, PT ;  /* 0x0000000a0b00720b */ /* 0x010fc60003f64000 */
[----:B------:R0:W-:Y:S04]  /*06a0*/  @P1 STG.E desc[UR10][R4.64+0x4], R3 ;  /* 0x0000040304001986 */ /* 0x0001e8000c10190a */
[----:B------:R0:W-:Y:S01]  /*06b0*/  @P2 STG.E desc[UR10][R4.64+0x8], R9 ;  /* 0x0000080904002986 */ /* 0x0001e2000c10190a */
[----:B-----5:R-:W-:-:S03]  /*06c0*/  FSETP.GT.AND P4, PT, R13, R12, PT ;  /* 0x0000000c0d00720b */ /* 0x020fc60003f84000 */
[----:B------:R0:W-:Y:S04]  /*06d0*/  @P2 STG.E desc[UR10][R4.64+0xc], R7 ;  /* 0x00000c0704002986 */ /* 0x0001e8000c10190a */
[----:B------:R0:W-:Y:S04]  /*06e0*/  @P3 STG.E desc[UR10][R4.64+0x10], R10 ;  /* 0x0000100a04003986 */ /* 0x0001e8000c10190a */
[----:B------:R0:W-:Y:S04]  /*06f0*/  @P3 STG.E desc[UR10][R4.64+0x14], R11 ;  /* 0x0000140b04003986 */ /* 0x0001e8000c10190a */
[----:B------:R0:W-:Y:S04]  /*0700*/  @P4 STG.E desc[UR10][R4.64+0x18], R12 ;  /* 0x0000180c04004986 */ /* 0x0001e8000c10190a */
[----:B------:R0:W-:Y:S02]  /*0710*/  @P4 STG.E desc[UR10][R4.64+0x1c], R13 ;  /* 0x00001c0d04004986 */ /* 0x0001e4000c10190a */
.L_x_11:
[----:B------:R-:W-:Y:S05]  /*0720*/  @!P5 BRA `(.L_x_8) ;  /* 0x000000000060d947 */ /* 0x000fea0003800000 */
[C---:B------:R-:W-:Y:S02]  /*0730*/  LOP3.LUT P2, RZ, R14.reuse, 0x6, RZ, 0xc0, !PT ;  /* 0x000000060eff7812 */ /* 0x040fe4000784c0ff */
[----:B------:R-:W-:-:S11]  /*0740*/  LOP3.LUT P1, RZ, R14, 0x2, RZ, 0xc0, !PT ;  /* 0x000000020eff7812 */ /* 0x000fd6000782c0ff */
[----:B------:R-:W-:Y:S05]  /*0750*/  @!P2 BRA `(.L_x_12) ;  /* 0x000000000034a947 */ /* 0x000fea0003800000 */
[----:B0-----:R-:W0:Y:S02]  /*0760*/  LDC.64 R4, c[0x0][0x380] ;  /* 0x0000e000ff047b82 */ /* 0x001e240000000a00 */
[----:B0-----:R-:W-:-:S05]  /*0770*/  IMAD.WIDE.U32 R4, R2, 0x4, R4 ;  /* 0x0000000402047825 */ /* 0x001fca00078e0004 */
[----:B------:R-:W2:Y:S04]  /*0780*/  LDG.E R3, desc[UR10][R4.64] ;  /* 0x0000000a04037981 */ /* 0x000ea8000c1e1900 */
[----:B------:R-:W2:Y:S04]  /*0790*/  LDG.E R6, desc[UR10][R4.64+0x4] ;  /* 0x0000040a04067981 */ /* 0x000ea8000c1e1900 */
[----:B------:R-:W3:Y:S04]  /*07a0*/  LDG.E R7, desc[UR10][R4.64+0x8] ;  /* 0x0000080a04077981 */ /* 0x000ee8000c1e1900 */
[----:B------:R-:W3:Y:S01]  /*07b0*/  LDG.E R9, desc[UR10][R4.64+0xc] ;  /* 0x00000c0a04097981 */ /* 0x000ee2000c1e1900 */
[----:B------:R-:W-:Y:S01]  /*07c0*/  VIADD R2, R2, 0x4 ;  /* 0x0000000402027836 */ /* 0x000fe20000000000 */
[----:B--2---:R-:W-:-:S02]  /*07d0*/  FSETP.GT.AND P2, PT, R3, R6, PT ;  /* 0x000000060300720b */ /* 0x004fc40003f44000 */
[----:B---3--:R-:W-:-:S11]  /*07e0*/  FSETP.GT.AND P3, PT, R7, R9, PT ;  /* 0x000000090700720b */ /* 0x008fd60003f64000 */
[----:B------:R1:W-:Y:S04]  /*07f0*/  @P2 STG.E desc[UR10][R4.64], R6 ;  /* 0x0000000604002986 */ /* 0x0003e8000c10190a */
[----:B------:R1:W-:Y:S04]  /*0800*/  @P2 STG.E desc[UR10][R4.64+0x4], R3 ;  /* 0x0000040304002986 */ /* 0x0003e8000c10190a */
[----:B------:R1:W-:Y:S04]  /*0810*/  @P3 STG.E desc[UR10][R4.64+0x8], R9 ;  /* 0x0000080904003986 */ /* 0x0003e8000c10190a */
[----:B------:R1:W-:Y:S02]  /*0820*/  @P3 STG.E desc[UR10][R4.64+0xc], R7 ;  /* 0x00000c0704003986 */ /* 0x0003e4000c10190a */
.L_x_12:
[----:B------:R-:W-:Y:S05]  /*0830*/  @P1 BRA `(.L_x_8) ;  /* 0x00000000001c1947 */ /* 0x000fea0003800000 */
[----:B01----:R-:W0:Y:S02]  /*0840*/  LDC.64 R4, c[0x0][0x380] ;  /* 0x0000e000ff047b82 */ /* 0x003e240000000a00 */
[----:B0-----:R-:W-:-:S05]  /*0850*/  IMAD.WIDE.U32 R2, R2, 0x4, R4 ;  /* 0x0000000402027825 */ /* 0x001fca00078e0004 */
[----:B------:R-:W2:Y:S04]  /*0860*/  LDG.E R5, desc[UR10][R2.64] ;  /* 0x0000000a02057981 */ /* 0x000ea8000c1e1900 */
[----:B------:R-:W2:Y:S02]  /*0870*/  LDG.E R4, desc[UR10][R2.64+0x4] ;  /* 0x0000040a02047981 */ /* 0x000ea4000c1e1900 */
[----:B--2---:R-:W-:-:S13]  /*0880*/  FSETP.GT.AND P1, PT, R5, R4, PT ;  /* 0x000000040500720b */ /* 0x004fda0003f24000 */
[----:B------:R3:W-:Y:S04]  /*0890*/  @P1 STG.E desc[UR10][R2.64], R4 ;  /* 0x0000000402001986 */ /* 0x0007e8000c10190a */
[----:B------:R3:W-:Y:S02]  /*08a0*/  @P1 STG.E desc[UR10][R2.64+0x4], R5 ;  /* 0x0000040502001986 */ /* 0x0007e4000c10190a */
.L_x_8:
[----:B------:R-:W4:Y:S01]  /*08b0*/  LDCU UR5, c[0x0][0x388] ;  /* 0x00007100ff0577ac */ /* 0x000f220008000800 */
[----:B------:R-:W-:Y:S01]  /*08c0*/  PLOP3.LUT P0, PT, P0, PT, PT, 0x8, 0x80 ;  /* 0x000000000080781c */ /* 0x000fe2000070e170 */
[----:B------:R-:W-:-:S04]  /*08d0*/  UIADD3 UR4, UPT, UPT, UR4, 0x1, URZ ;  /* 0x0000000104047890 */ /* 0x000fc8000fffe0ff */
[----:B----4-:R-:W-:-:S09]  /*08e0*/  UISETP.NE.AND UP0, UPT, UR4, UR5, UPT ;  /* 0x000000050400728c */ /* 0x010fd2000bf05270 */
[----:B------:R-:W-:Y:S05]  /*08f0*/  BRA.U UP0, `(.L_x_13) ;  /* 0xfffffff500f07547 */ /* 0x000fea000b83ffff */
[----:B------:R-:W-:Y:S05]  /*0900*/  EXIT ;  /* 0x000000000000794d */ /* 0x000fea0003800000 */
.L_x_14:
        /* <DEDUP_REMOVED lines=15> */
.L_x_94:


//--------------------- .text._Z22gpuHistogramFillSplitsPfiS_PiPjffi --------------------------
	.section	.text._Z22gpuHistogramFillSplitsPfiS_PiPjffi,"ax",@progbits
	.align	128
        .global         _Z22gpuHistogramFillSplitsPfiS_PiPjffi
        .type           _Z22gpuHistogramFillSplitsPfiS_PiPjffi,@function
        .size           _Z22gpuHistogramFillSplitsPfiS_PiPjffi,(.L_x_91 - _Z22gpuHistogramFillSplitsPfiS_PiPjffi)
        .other          _Z22gpuHistogramFillSplitsPfiS_PiPjffi,@"STO_CUDA_ENTRY STV_DEFAULT"
_Z22gpuHistogramFillSplitsPfiS_PiPjffi:
.text._Z22gpuHistogramFillSplitsPfiS_PiPjffi:
[----:B------:R-:W-:Y:S01]  /*0000*/  LDC R1, c[0x0][0x37c] ;  /* 0x0000df00ff017b82 */ /* 0x000fe20000000800 */
[----:B------:R-:W0:Y:S01]  /*0010*/  S2R R17, SR_CTAID.X ;  /* 0x0000000000117919 */ /* 0x000e220000002500 */
[----:B------:R-:W1:Y:S06]  /*0020*/  LDCU UR4, c[0x0][0x360] ;  /* 0x00006c00ff0477ac */ /* 0x000e6c0008000800 */
[----:B------:R-:W1:Y:S01]  /*0030*/  LDC R16, c[0x0][0x370] ;  /* 0x0000dc00ff107b82 */ /* 0x000e620000000800 */
[----:B------:R-:W0:Y:S01]  /*0040*/  S2R R0, SR_TID.X ;  /* 0x0000000000007919 */ /* 0x000e220000002100 */
[----:B------:R-:W2:Y:S01]  /*0050*/  LDCU UR5, c[0x0][0x388] ;  /* 0x00007100ff0577ac */ /* 0x000ea20008000800 */
[----:B-1----:R-:W-:-:S02]  /*0060*/  IMAD R16, R16, UR4, RZ ;  /* 0x0000000410107c24 */ /* 0x002fc4000f8e02ff */
[----:B0-----:R-:W-:-:S05]  /*0070*/  IMAD R17, R17, UR4, R0 ;  /* 0x0000000411117c24 */ /* 0x001fca000f8e0200 */
[----:B--2---:R-:W-:-:S13]  /*0080*/  ISETP.GE.AND P0, PT, R17, UR5, PT ;  /* 0x0000000511007c0c */ /* 0x004fda000bf06270 */
[----:B------:R-:W-:Y:S05]  /*0090*/  @P0 EXIT ;  /* 0x000000000000094d */ /* 0x000fea0003800000 */
[----:B------:R-:W0:Y:S01]  /*00a0*/  I2F.U32.RP R4, R16 ;  /* 0x0000001000047306 */ /* 0x000e220000209000 */
[C---:B------:R-:W-:Y:S01]  /*00b0*/  IADD3 R0, PT, PT, R16.reuse, R17, RZ ;  /* 0x0000001110007210 */ /* 0x040fe20007ffe0ff */
[----:B------:R-:W-:Y:S01]  /*00c0*/  IMAD.MOV R7, RZ, RZ, -R16 ;  /* 0x000000ffff077224 */ /* 0x000fe200078e0a10 */
[----:B------:R-:W-:Y:S01]  /*00d0*/  ISETP.NE.U32.AND P2, PT, R16, RZ, PT ;  /* 0x000000ff1000720c */ /* 0x000fe20003f45070 */
[----:B------:R-:W1:Y:S01]  /*00e0*/  LDC.64 R14, c[0x0][0x3a8] ;  /* 0x0000ea00ff0e7b82 */ /* 0x000e620000000a00 */
[C---:B------:R-:W-:Y:S01]  /*00f0*/  ISETP.GE.AND P0, PT, R0.reuse, UR5, PT ;  /* 0x0000000500007c0c */ /* 0x040fe2000bf06270 */
[----:B------:R-:W2:Y:S01]  /*0100*/  LDCU UR4, c[0x0][0x3b0] ;  /* 0x00007600ff0477ac */ /* 0x000ea20008000800 */
[----:B------:R-:W-:Y:S01]  /*0110*/  VIMNMX R5, PT, PT, R0, UR5, !PT ;  /* 0x0000000500057c48 */ /* 0x000fe2000ffe0100 */
[----:B------:R-:W-:Y:S01]  /*0120*/  BSSY B0, `(.L_x_15) ;  /* 0x0000043000007945 */ /* 0x000fe20003800000 */
[----:B------:R-:W-:Y:S01]  /*0130*/  SEL R10, RZ, 0x1, P0 ;  /* 0x00000001ff0a7807 */ /* 0x000fe20000000000 */
[----:B------:R-:W3:Y:S03]  /*0140*/  LDCU.64 UR6, c[0x0][0x358] ;  /* 0x00006b00ff0677ac */ /* 0x000ee60008000a00 */
[----:B------:R-:W-:Y:S01]  /*0150*/  IADD3 R5, PT, PT, R5, -R0, -R10 ;  /* 0x8000000005057210 */ /* 0x000fe20007ffe80a */
[----:B------:R-:W4:Y:S01]  /*0160*/  LDCU UR5, c[0x0][0x3a8] ;  /* 0x00007500ff0577ac */ /* 0x000f220008000800 */
[----:B0-----:R-:W0:Y:S01]  /*0170*/  MUFU.RCP R4, R4 ;  /* 0x0000000400047308 */ /* 0x001e220000001000 */
[----:B------:R-:W0:Y:S01]  /*0180*/  LDCU UR8, c[0x0][0x3a8] ;  /* 0x00007500ff0877ac */ /* 0x000e220008000800 */
[----:B------:R-:W0:Y:S01]  /*0190*/  LDCU UR9, c[0x0][0x388] ;  /* 0x00007100ff0977ac */ /* 0x000e220008000800 */
[----:B--2---:R-:W-:Y:S01]  /*01a0*/  UIADD3 UR4, UPT, UPT, UR4, -0x1, URZ ;  /* 0xffffffff04047890 */ /* 0x004fe2000fffe0ff */
[----:B-1----:R-:W-:Y:S01]  /*01b0*/  FADD R15, R15, -R14 ;  /* 0x8000000e0f0f7221 */ /* 0x002fe20000000000 */
[----:B0-----:R-:W-:-:S04]  /*01c0*/  IADD3 R2, PT, PT, R4, 0xffffffe, RZ ;  /* 0x0ffffffe04027810 */ /* 0x001fc80007ffe0ff */
[----:B------:R-:W-:Y:S01]  /*01d0*/  I2FP.F32.S32 R14, UR4 ;  /* 0x00000004000e7c45 */ /* 0x000fe20008201400 */
[----:B------:R0:W1:Y:S02]  /*01e0*/  F2I.FTZ.U32.TRUNC.NTZ R3, R2 ;  /* 0x0000000200037305 */ /* 0x000064000021f000 */
[----:B0-----:R-:W-:Y:S02]  /*01f0*/  IMAD.MOV.U32 R2, RZ, RZ, RZ ;  /* 0x000000ffff027224 */ /* 0x001fe400078e00ff */
[----:B-1----:R-:W-:-:S04]  /*0200*/  IMAD R7, R7, R3, RZ ;  /* 0x0000000307077224 */ /* 0x002fc800078e02ff */
[----:B------:R-:W-:-:S06]  /*0210*/  IMAD.HI.U32 R4, R3, R7, R2 ;  /* 0x0000000703047227 */ /* 0x000fcc00078e0002 */
[----:B------:R-:W-:-:S05]  /*0220*/  IMAD.HI.U32 R3, R4, R5, RZ ;  /* 0x0000000504037227 */ /* 0x000fca00078e00ff */
[----:B------:R-:W-:-:S05]  /*0230*/  IADD3 R0, PT, PT, -R3, RZ, RZ ;  /* 0x000000ff03007210 */ /* 0x000fca0007ffe1ff */
[----:B------:R-:W-:-:S05]  /*0240*/  IMAD R5, R16, R0, R5 ;  /* 0x0000000010057224 */ /* 0x000fca00078e0205 */
[----:B------:R-:W-:-:S13]  /*0250*/  ISETP.GE.U32.AND P0, PT, R5, R16, PT ;  /* 0x000000100500720c */ /* 0x000fda0003f06070 */
[----:B------:R-:W-:Y:S01]  /*0260*/  @P0 IMAD.IADD R5, R5, 0x1, -R16 ;  /* 0x0000000105050824 */ /* 0x000fe200078e0a10 */
[----:B------:R-:W-:-:S04]  /*0270*/  @P0 IADD3 R3, PT, PT, R3, 0x1, RZ ;  /* 0x0000000103030810 */ /* 0x000fc80007ffe0ff */
[----:B------:R-:W-:-:S13]  /*0280*/  ISETP.GE.U32.AND P1, PT, R5, R16, PT ;  /* 0x000000100500720c */ /* 0x000fda0003f26070 */
[----:B------:R-:W-:Y:S01]  /*0290*/  @P1 VIADD R3, R3, 0x1 ;  /* 0x0000000103031836 */ /* 0x000fe20000000000 */
[----:B------:R-:W-:-:S04]  /*02a0*/  @!P2 LOP3.LUT R3, RZ, R16, RZ, 0x33, !PT ;  /* 0x00000010ff03a212 */ /* 0x000fc800078e33ff */
[----:B------:R-:W-:-:S04]  /*02b0*/  IADD3 R10, PT, PT, R10, R3, RZ ;  /* 0x000000030a0a7210 */ /* 0x000fc80007ffe0ff */
[----:B------:R-:W-:-:S04]  /*02c0*/  LOP3.LUT R0, R10, 0x3, RZ, 0xc0, !PT ;  /* 0x000000030a007812 */ /* 0x000fc800078ec0ff */
[----:B------:R-:W-:-:S13]  /*02d0*/  ISETP.NE.AND P0, PT, R0, 0x3, PT ;  /* 0x000000030000780c */ /* 0x000fda0003f05270 */
[----:B---34-:R-:W-:Y:S05]  /*02e0*/  @!P0 BRA `(.L_x_16) ;  /* 0x0000000000988947 */ /* 0x018fea0003800000 */
[----:B------:R-:W0:Y:S01]  /*02f0*/  LDC.64 R8, c[0x0][0x3a0] ;  /* 0x0000e800ff087b82 */ /* 0x000e220000000a00 */
[----:B------:R-:W-:-:S05]  /*0300*/  VIADD R0, R10, 0x1 ;  /* 0x000000010a007836 */ /* 0x000fca0000000000 */
[----:B------:R-:W-:Y:S02]  /*0310*/  LOP3.LUT R0, R0, 0x3, RZ, 0xc0, !PT ;  /* 0x0000000300007812 */ /* 0x000fe400078ec0ff */
[----:B------:R-:W1:Y:S02]  /*0320*/  LDC.64 R4, c[0x0][0x390] ;  /* 0x0000e400ff047b82 */ /* 0x000e640000000a00 */
[----:B------:R-:W-:-:S06]  /*0330*/  IADD3 R3, PT, PT, -R0, RZ, RZ ;  /* 0x000000ff00037210 */ /* 0x000fcc0007ffe1ff */
[----:B------:R-:W2:Y:S08]  /*0340*/  LDC.64 R6, c[0x0][0x398] ;  /* 0x0000e600ff067b82 */ /* 0x000eb00000000a00 */
[----:B------:R-:W3:Y:S02]  /*0350*/  LDC.64 R26, c[0x0][0x380] ;  /* 0x0000e000ff1a7b82 */ /* 0x000ee40000000a00 */
.L_x_19:
[----:B---3--:R-:W-:-:S05]  /*0360*/  IMAD.WIDE R12, R17, 0x4, R26 ;  /* 0x00000004110c7825 */ /* 0x008fca00078e021a */
[----:B----4-:R-:W3:Y:S01]  /*0370*/  LDG.E R2, desc[UR6][R12.64] ;  /* 0x000000060c027981 */ /* 0x010ee2000c1e1900 */
[----:B------:R-:W4:Y:S01]  /*0380*/  MUFU.RCP R0, R15 ;  /* 0x0000000f00007308 */ /* 0x000f220000001000 */
[----:B------:R-:W-:Y:S05]  /*0390*/  YIELD ;  /* 0x0000000000007946 */ /* 0x000fea0003800000 */
[----:B------:R-:W-:Y:S01]  /*03a0*/  BSSY.RECONVERGENT B1, `(.L_x_17) ;  /* 0x000000c000017945 */ /* 0x000fe20003800200 */
[----:B----4-:R-:W-:-:S04]  /*03b0*/  FFMA R11, -R15, R0, 1 ;  /* 0x3f8000000f0b7423 */ /* 0x010fc80000000100 */
[----:B------:R-:W-:Y:S01]  /*03c0*/  FFMA R11, R0, R11, R0 ;  /* 0x0000000b000b7223 */ /* 0x000fe20000000000 */
[----:B---3--:R-:W-:-:S04]  /*03d0*/  FADD R0, R2, -UR5 ;  /* 0x8000000502007e21 */ /* 0x008fc80008000000 */
[----:B------:R-:W3:Y:S01]  /*03e0*/  FCHK P0, R0, R15 ;  /* 0x0000000f00007302 */ /* 0x000ee20000000000 */
[----:B------:R-:W-:-:S04]  /*03f0*/  FFMA R18, R0, R11, RZ ;  /* 0x0000000b00127223 */ /* 0x000fc800000000ff */
[----:B------:R-:W-:-:S04]  /*0400*/  FFMA R19, -R15, R18, R0 ;  /* 0x000000120f137223 */ /* 0x000fc80000000100 */
[----:B------:R-:W-:Y:S01]  /*0410*/  FFMA R11, R11, R19, R18 ;  /* 0x000000130b0b7223 */ /* 0x000fe20000000012 */
[----:B---3--:R-:W-:Y:S06]  /*0420*/  @!P0 BRA `(.L_x_18) ;  /* 0x00000000000c8947 */ /* 0x008fec0003800000 */
[----:B------:R-:W-:-:S07]  /*0430*/  MOV R18, 0x450 ;  /* 0x0000045000127802 */ /* 0x000fce0000000f00 */
[----:B012---:R-:W-:Y:S05]  /*0440*/  CALL.REL.NOINC `($__internal_0_$__cuda_sm3x_div_rn_noftz_f32_slowpath) ;  /* 0x0000000800107944 */ /* 0x007fea0003c00000 */
[----:B------:R-:W-:-:S07]  /*0450*/  IMAD.MOV.U32 R11, RZ, RZ, R0 ;  /* 0x000000ffff0b7224 */ /* 0x000fce00078e0000 */
.L_x_18:
[----:B------:R-:W-:Y:S05]  /*0460*/  BSYNC.RECONVERGENT B1 ;  /* 0x0000000000017941 */ /* 0x000fea0003800200 */
.L_x_17:
[----:B------:R-:W-:Y:S01]  /*0470*/  FMUL R11, R14, R11 ;  /* 0x0000000b0e0b7220 */ /* 0x000fe20000400000 */
[----:B------:R-:W-:-:S05]  /*0480*/  HFMA2 R23, -RZ, RZ, 0, 5.9604644775390625e-08 ;  /* 0x00000001ff177431 */ /* 0x000fca00000001ff */
[----:B------:R-:W0:Y:S02]  /*0490*/  F2I.TRUNC.NTZ R11, R11 ;  /* 0x0000000b000b7305 */ /* 0x000e24000020f100 */
[----:B0-----:R-:W-:-:S04]  /*04a0*/  IMAD.WIDE R12, R11, 0x4, R8 ;  /* 0x000000040b0c7825 */ /* 0x001fc800078e0208 */
[----:B--2---:R-:W-:Y:S02]  /*04b0*/  IMAD.WIDE R18, R11, 0x4, R6 ;  /* 0x000000040b127825 */ /* 0x004fe400078e0206 */
[----:B------:R-:W2:Y:S04]  /*04c0*/  ATOMG.E.ADD.STRONG.GPU PT, R12, desc[UR6][R12.64], R23 ;  /* 0x800000170c0c79a8 */ /* 0x000ea800081ef106 */
[----:B------:R-:W2:Y:S01]  /*04d0*/  LDG.E R19, desc[UR6][R18.64] ;  /* 0x0000000612137981 */ /* 0x000ea2000c1e1900 */
[----:B------:R-:W-:Y:S01]  /*04e0*/  IADD3 R3, PT, PT, R3, 0x1, RZ ;  /* 0x0000000103037810 */ /* 0x000fe20007ffe0ff */
[----:B------:R-:W-:-:S03]  /*04f0*/  IMAD.IADD R17, R16, 0x1, R17 ;  /* 0x0000000110117824 */ /* 0x000fc600078e0211 */
[----:B------:R-:W-:Y:S01]  /*0500*/  ISETP.NE.AND P0, PT, R3, RZ, PT ;  /* 0x000000ff0300720c */ /* 0x000fe20003f05270 */
[----:B--2---:R-:W-:-:S04]  /*0510*/  IMAD.IADD R21, R12, 0x1, R19 ;  /* 0x000000010c157824 */ /* 0x004fc800078e0213 */
[----:B-1----:R-:W-:-:S05]  /*0520*/  IMAD.WIDE R20, R21, 0x4, R4 ;  /* 0x0000000415147825 */ /* 0x002fca00078e0204 */
[----:B------:R4:W-:Y:S03]  /*0530*/  STG.E desc[UR6][R20.64], R2 ;  /* 0x0000000214007986 */ /* 0x0009e6000c101906 */
[----:B------:R-:W-:Y:S05]  /*0540*/  @P0 BRA `(.L_x_19) ;  /* 0xfffffffc00840947 */ /* 0x000fea000383ffff */
.L_x_16:
[----:B------:R-:W-:Y:S05]  /*0550*/  BSYNC B0 ;  /* 0x0000000000007941 */ /* 0x000fea0003800000 */
.L_x_15:
[----:B------:R-:W0:Y:S01]  /*0560*/  LDC.64 R8, c[0x0][0x3a0] ;  /* 0x0000e800ff087b82 */ /* 0x000e220000000a00 */
[----:B------:R-:W-:-:S07]  /*0570*/  ISETP.GE.U32.AND P0, PT, R10, 0x3, PT ;  /* 0x000000030a00780c */ /* 0x000fce0003f06070 */
[----:B------:R-:W1:Y:S08]  /*0580*/  LDC.64 R6, c[0x0][0x390] ;  /* 0x0000e400ff067b82 */ /* 0x000e700000000a00 */
[----:B------:R-:W2:Y:S08]  /*0590*/  LDC.64 R4, c[0x0][0x398] ;  /* 0x0000e600ff047b82 */ /* 0x000eb00000000a00 */
[----:B----4-:R-:W3:Y:S01]  /*05a0*/  LDC.64 R2, c[0x0][0x380] ;  /* 0x0000e000ff027b82 */ /* 0x010ee20000000a00 */
[----:B------:R-:W-:Y:S05]  /*05b0*/  @!P0 EXIT ;  /* 0x000000000000894d */ /* 0x000fea0003800000 */
.L_x_28:
[----:B---34-:R-:W-:-:S05]  /*05c0*/  IMAD.WIDE R10, R17, 0x4, R2 ;  /* 0x00000004110a7825 */ /* 0x018fca00078e0202 */
[----:B------:R-:W3:Y:S01]  /*05d0*/  LDG.E R24, desc[UR6][R10.64] ;  /* 0x000000060a187981 */ /* 0x000ee2000c1e1900 */
        /* <DEDUP_REMOVED lines=11> */
[----:B------:R-:W-:Y:S02]  /*0690*/  MOV R0, R18 ;  /* 0x0000001200007202 */ /* 0x000fe40000000f00 */
[----:B------:R-:W-:-:S07]  /*06a0*/  MOV R18, 0x6c0 ;  /* 0x000006c000127802 */ /* 0x000fce0000000f00 */
[----:B012---:R-:W-:Y:S05]  /*06b0*/  CALL.REL.NOINC `($__internal_0_$__cuda_sm3x_div_rn_noftz_f32_slowpath) ;  /* 0x0000000400747944 */ /* 0x007fea0003c00000 */
.L_x_21:
[----:B------:R-:W-:Y:S05]  /*06c0*/  BSYNC.RECONVERGENT B0 ;  /* 0x0000000000007941 */ /* 0x000fea0003800200 */
.L_x_20:
[----:B------:R-:W-:Y:S01]  /*06d0*/  FMUL R0, R14, R0 ;  /* 0x000000000e007220 */ /* 0x000fe20000400000 */
[----:B------:R-:W-:-:S03]  /*06e0*/  IMAD.MOV.U32 R25, RZ, RZ, 0x1 ;  /* 0x00000001ff197424 */ /* 0x000fc600078e00ff */
[----:B------:R-:W0:Y:S02]  /*06f0*/  F2I.TRUNC.NTZ R21, R0 ;  /* 0x0000000000157305 */ /* 0x000e24000020f100 */
[----:B0-----:R-:W-:-:S04]  /*0700*/  IMAD.WIDE R18, R21, 0x4, R8 ;  /* 0x0000000415127825 */ /* 0x001fc800078e0208 */
[----:B--2---:R-:W-:Y:S02]  /*0710*/  IMAD.WIDE R20, R21, 0x4, R4 ;  /* 0x0000000415147825 */ /* 0x004fe400078e0204 */
[----:B------:R-:W2:Y:S04]  /*0720*/  ATOMG.E.ADD.STRONG.GPU PT, R18, desc[UR6][R18.64], R25 ;  /* 0x80000019121279a8 */ /* 0x000ea800081ef106 */
[----:B------:R-:W2:Y:S01]  /*0730*/  LDG.E R21, desc[UR6][R20.64] ;  /* 0x0000000614157981 */ /* 0x000ea2000c1e1900 */
[----:B------:R-:W-:Y:S01]  /*0740*/  IMAD.WIDE R10, R16, 0x4, R10 ;  /* 0x00000004100a7825 */ /* 0x000fe200078e020a */
[----:B--2---:R-:W-:-:S05]  /*0750*/  IADD3 R23, PT, PT, R18, R21, RZ ;  /* 0x0000001512177210 */ /* 0x004fca0007ffe0ff */
[----:B-1----:R-:W-:-:S05]  /*0760*/  IMAD.WIDE R22, R23, 0x4, R6 ;  /* 0x0000000417167825 */ /* 0x002fca00078e0206 */
[----:B------:R0:W-:Y:S04]  /*0770*/  STG.E desc[UR6][R22.64], R24 ;  /* 0x0000001816007986 */ /* 0x0001e8000c101906 */
[----:B------:R-:W2:Y:S01]  /*0780*/  LDG.E R13, desc[UR6][R10.64] ;  /* 0x000000060a0d7981 */ /* 0x000ea2000c1e1900 */
[----:B------:R-:W1:Y:S01]  /*0790*/  MUFU.RCP R0, R15 ;  /* 0x0000000f00007308 */ /* 0x000e620000001000 */
[----:B------:R-:W-:Y:S01]  /*07a0*/  BSSY.RECONVERGENT B0, `(.L_x_22) ;  /* 0x000000c000007945 */ /* 0x000fe20003800200 */
[----:B-1----:R-:W-:-:S04]  /*07b0*/  FFMA R27, -R15, R0, 1 ;  /* 0x3f8000000f1b7423 */ /* 0x002fc80000000100 */
[----:B------:R-:W-:Y:S01]  /*07c0*/  FFMA R0, R0, R27, R0 ;  /* 0x0000001b00007223 */ /* 0x000fe20000000000 */
[----:B--2---:R-:W-:-:S04]  /*07d0*/  FADD R26, R13, -UR8 ;  /* 0x800000080d1a7e21 */ /* 0x004fc80008000000 */
[----:B------:R-:W1:Y:S01]  /*07e0*/  FCHK P0, R26, R15 ;  /* 0x0000000f1a007302 */ /* 0x000e620000000000 */
[----:B------:R-:W-:-:S04]  /*07f0*/  FFMA R12, R0, R26, RZ ;  /* 0x0000001a000c7223 */ /* 0x000fc800000000ff */
[----:B------:R-:W-:-:S04]  /*0800*/  FFMA R19, -R15, R12, R26 ;  /* 0x0000000c0f137223 */ /* 0x000fc8000000011a */
[----:B------:R-:W-:Y:S01]  /*0810*/  FFMA R0, R0, R19, R12 ;  /* 0x0000001300007223 */ /* 0x000fe2000000000c */
[----:B01----:R-:W-:Y:S06]  /*0820*/  @!P0 BRA `(.L_x_23) ;  /* 0x00000000000c8947 */ /* 0x003fec0003800000 */
[----:B------:R-:W-:Y:S01]  /*0830*/  IMAD.MOV.U32 R0, RZ, RZ, R26 ;  /* 0x000000ffff007224 */ /* 0x000fe200078e001a */
[----:B------:R-:W-:-:S07]  /*0840*/  MOV R18, 0x860 ;  /* 0x0000086000127802 */ /* 0x000fce0000000f00 */
[----:B------:R-:W-:Y:S05]  /*0850*/  CALL.REL.NOINC `($__internal_0_$__cuda_sm3x_div_rn_noftz_f32_slowpath) ;  /* 0x00000004000c7944 */ /* 0x000fea0003c00000 */
.L_x_23:
[----:B------:R-:W-:Y:S05]  /*0860*/  BSYNC.RECONVERGENT B0 ;  /* 0x0000000000007941 */ /* 0x000fea0003800200 */
.L_x_22:
[----:B------:R-:W-:Y:S01]  /*0870*/  FMUL R0, R14, R0 ;  /* 0x000000000e007220 */ /* 0x000fe20000400000 */
[----:B------:R-:W-:-:S03]  /*0880*/  HFMA2 R25, -RZ, RZ, 0, 5.9604644775390625e-08 ;  /* 0x00000001ff197431 */ /* 0x000fc600000001ff */
[----:B------:R-:W0:Y:S02]  /*0890*/  F2I.TRUNC.NTZ R21, R0 ;  /* 0x0000000000157305 */ /* 0x000e24000020f100 */
[----:B0-----:R-:W-:-:S04]  /*08a0*/  IMAD.WIDE R18, R21, 0x4, R8 ;  /* 0x0000000415127825 */ /* 0x001fc800078e0208 */
[----:B------:R-:W-:Y:S02]  /*08b0*/  IMAD.WIDE R20, R21, 0x4, R4 ;  /* 0x0000000415147825 */ /* 0x000fe400078e0204 */
[----:B------:R-:W2:Y:S04]  /*08c0*/  ATOMG.E.ADD.STRONG.GPU PT, R18, desc[UR6][R18.64], R25 ;  /* 0x80000019121279a8 */ /* 0x000ea800081ef106 */
[----:B------:R-:W2:Y:S01]  /*08d0*/  LDG.E R21, desc[UR6][R20.64] ;  /* 0x0000000614157981 */ /* 0x000ea2000c1e1900 */
[----:B------:R-:W-:Y:S01]  /*08e0*/  IMAD.WIDE R10, R16, 0x4, R10 ;  /* 0x00000004100a7825 */ /* 0x000fe200078e020a */
[----:B------:R-:W0:Y:S03]  /*08f0*/  MUFU.RCP R0, R15 ;  /* 0x0000000f00007308 */ /* 0x000e260000001000 */
[----:B--2---:R-:W-:-:S04]  /*0900*/  IMAD.IADD R23, R18, 0x1, R21 ;  /* 0x0000000112177824 */ /* 0x004fc800078e0215 */
[----:B------:R-:W-:-:S05]  /*0910*/  IMAD.WIDE R22, R23, 0x4, R6 ;  /* 0x0000000417167825 */ /* 0x000fca00078e0206 */
[----:B------:R1:W-:Y:S04]  /*0920*/  STG.E desc[UR6][R22.64], R13 ;  /* 0x0000000d16007986 */ /* 0x0003e8000c101906 */
[----:B------:R-:W2:Y:S01]  /*0930*/  LDG.E R24, desc[UR6][R10.64] ;  /* 0x000000060a187981 */ /* 0x000ea2000c1e1900 */
[----:B0-----:R-:W-:Y:S01]  /*0940*/  FFMA R27, -R15, R0, 1 ;  /* 0x3f8000000f1b7423 */ /* 0x001fe20000000100 */
[----:B------:R-:W-:Y:S03]  /*0950*/  BSSY.RECONVERGENT B0, `(.L_x_24) ;  /* 0x000000b000007945 */ /* 0x000fe60003800200 */
[----:B------:R-:W-:Y:S01]  /*0960*/  FFMA R0, R0, R27, R0 ;  /* 0x0000001b00007223 */ /* 0x000fe20000000000 */
[----:B--2---:R-:W-:-:S04]  /*0970*/  FADD R26, R24, -UR8 ;  /* 0x80000008181a7e21 */ /* 0x004fc80008000000 */
[----:B------:R-:W0:Y:S01]  /*0980*/  FCHK P0, R26, R15 ;  /* 0x0000000f1a007302 */ /* 0x000e220000000000 */
[----:B------:R-:W-:-:S04]  /*0990*/  FFMA R12, R0, R26, RZ ;  /* 0x0000001a000c7223 */ /* 0x000fc800000000ff */
[----:B------:R-:W-:-:S04]  /*09a0*/  FFMA R19, -R15, R12, R26 ;  /* 0x0000000c0f137223 */ /* 0x000fc8000000011a */
[----:B------:R-:W-:Y:S01]  /*09b0*/  FFMA R0, R0, R19, R12 ;  /* 0x0000001300007223 */ /* 0x000fe2000000000c */
[----:B01----:R-:W-:Y:S06]  /*09c0*/  @!P0 BRA `(.L_x_25) ;  /* 0x00000000000c8947 */ /* 0x003fec0003800000 */
[----:B------:R-:W-:Y:S02]  /*09d0*/  MOV R0, R26 ;  /* 0x0000001a00007202 */ /* 0x000fe40000000f00 */
[----:B------:R-:W-:-:S07]  /*09e0*/  MOV R18, 0xa00 ;  /* 0x00000a0000127802 */ /* 0x000fce0000000f00 */
[----:B------:R-:W-:Y:S05]  /*09f0*/  CALL.REL.NOINC `($__internal_0_$__cuda_sm3x_div_rn_noftz_f32_slowpath) ;  /* 0x0000000000a47944 */ /* 0x000fea0003c00000 */
.L_x_25:
[----:B------:R-:W-:Y:S05]  /*0a00*/  BSYNC.RECONVERGENT B0 ;  /* 0x0000000000007941 */ /* 0x000fea0003800200 */
.L_x_24:
[----:B------:R-:W-:Y:S01]  /*0a10*/  FMUL R0, R14, R0 ;  /* 0x000000000e007220 */ /* 0x000fe20000400000 */
[----:B------:R-:W-:-:S03]  /*0a20*/  IMAD.MOV.U32 R23, RZ, RZ, 0x1 ;  /* 0x00000001ff177424 */ /* 0x000fc600078e00ff */
[----:B------:R-:W0:Y:S02]  /*0a30*/  F2I.TRUNC.NTZ R19, R0 ;  /* 0x0000000000137305 */ /* 0x000e24000020f100 */
[----:B0-----:R-:W-:-:S04]  /*0a40*/  IMAD.WIDE R12, R19, 0x4, R8 ;  /* 0x00000004130c7825 */ /* 0x001fc800078e0208 */
[----:B------:R-:W-:Y:S02]  /*0a50*/  IMAD.WIDE R18, R19, 0x4, R4 ;  /* 0x0000000413127825 */ /* 0x000fe400078e0204 */
[----:B------:R-:W2:Y:S04]  /*0a60*/  ATOMG.E.ADD.STRONG.GPU PT, R12, desc[UR6][R12.64], R23 ;  /* 0x800000170c0c79a8 */ /* 0x000ea800081ef106 */
[----:B------:R-:W2:Y:S01]  /*0a70*/  LDG.E R19, desc[UR6][R18.64] ;  /* 0x0000000612137981 */ /* 0x000ea2000c1e1900 */
[----:B------:R-:W-:Y:S01]  /*0a80*/  IMAD.WIDE R10, R16, 0x4, R10 ;  /* 0x00000004100a7825 */ /* 0x000fe200078e020a */
[----:B--2---:R-:W-:-:S05]  /*0a90*/  IADD3 R21, PT, PT, R12, R19, RZ ;  /* 0x000000130c157210 */ /* 0x004fca0007ffe0ff */
[----:B------:R-:W-:-:S05]  /*0aa0*/  IMAD.WIDE R20, R21, 0x4, R6 ;  /* 0x0000000415147825 */ /* 0x000fca00078e0206 */
        /* <DEDUP_REMOVED lines=15> */
.L_x_27:
[----:B------:R-:W-:Y:S05]  /*0ba0*/  BSYNC.RECONVERGENT B0 ;  /* 0x0000000000007941 */ /* 0x000fea0003800200 */
.L_x_26:
[----:B------:R-:W-:Y:S01]  /*0bb0*/  FMUL R0, R14, R0 ;  /* 0x000000000e007220 */ /* 0x000fe20000400000 */
[----:B------:R-:W-:-:S03]  /*0bc0*/  MOV R11, 0x1 ;  /* 0x00000001000b7802 */ /* 0x000fc60000000f00 */
[----:B------:R-:W0:Y:S02]  /*0bd0*/  F2I.TRUNC.NTZ R19, R0 ;  /* 0x0000000000137305 */ /* 0x000e24000020f100 */
[----:B0-----:R-:W-:-:S04]  /*0be0*/  IMAD.WIDE R12, R19, 0x4, R8 ;  /* 0x00000004130c7825 */ /* 0x001fc800078e0208 */
[----:B------:R-:W-:Y:S02]  /*0bf0*/  IMAD.WIDE R18, R19, 0x4, R4 ;  /* 0x0000000413127825 */ /* 0x000fe400078e0204 */
[----:B------:R-:W2:Y:S04]  /*0c00*/  ATOMG.E.ADD.STRONG.GPU PT, R12, desc[UR6][R12.64], R11 ;  /* 0x8000000b0c0c79a8 */ /* 0x000ea800081ef106 */
[----:B------:R-:W2:Y:S01]  /*0c10*/  LDG.E R19, desc[UR6][R18.64] ;  /* 0x0000000612137981 */ /* 0x000ea2000c1e1900 */
[----:B------:R-:W-:-:S05]  /*0c20*/  IMAD R17, R16, 0x4, R17 ;  /* 0x0000000410117824 */ /* 0x000fca00078e0211 */
[----:B------:R-:W-:Y:S02]  /*0c30*/  ISETP.GE.AND P0, PT, R17, UR9, PT ;  /* 0x0000000911007c0c */ /* 0x000fe4000bf06270 */
[----:B--2---:R-:W-:-:S05]  /*0c40*/  IADD3 R21, PT, PT, R12, R19, RZ ;  /* 0x000000130c157210 */ /* 0x004fca0007ffe0ff */
[----:B------:R-:W-:-:S05]  /*0c50*/  IMAD.WIDE R20, R21, 0x4, R6 ;  /* 0x0000000415147825 */ /* 0x000fca00078e0206 */
[----:B------:R4:W-:Y:S01]  /*0c60*/  STG.E desc[UR6][R20.64], R10 ;  /* 0x0000000a14007986 */ /* 0x0009e2000c101906 */
[----:B------:R-:W-:Y:S05]  /*0c70*/  @!P0 BRA `(.L_x_28) ;  /* 0xfffffff800508947 */ /* 0x000fea000383ffff */
[----:B------:R-:W-:Y:S05]  /*0c80*/  EXIT ;  /* 0x000000000000794d */ /* 0x000fea0003800000 */
        .weak           $__internal_0_$__cuda_sm3x_div_rn_noftz_f32_slowpath
        .type           $__internal_0_$__cuda_sm3x_div_rn_noftz_f32_slowpath,@function
        .size           $__internal_0_$__cuda_sm3x_div_rn_noftz_f32_slowpath,(.L_x_91 - $__internal_0_$__cuda_sm3x_div_rn_noftz_f32_slowpath)
$__internal_0_$__cuda_sm3x_div_rn_noftz_f32_slowpath:
[--C-:B------:R-:W-:Y:S01]  /*0c90*/  SHF.R.U32.HI R12, RZ, 0x17, R15.reuse ;  /* 0x00000017ff0c7819 */ /* 0x100fe2000001160f */
[----:B------:R-:W-:Y:S01]  /*0ca0*/  BSSY.RECONVERGENT B2, `(.L_x_29) ;  /* 0x0000063000027945 */ /* 0x000fe20003800200 */
[----:B------:R-:W-:Y:S01]  /*0cb0*/  SHF.R.U32.HI R23, RZ, 0x17, R0 ;  /* 0x00000017ff177819 */ /* 0x000fe20000011600 */
[----:B------:R-:W-:Y:S01]  /*0cc0*/  IMAD.MOV.U32 R25, RZ, RZ, R15 ;  /* 0x000000ffff197224 */ /* 0x000fe200078e000f */
[----:B------:R-:W-:Y:S02]  /*0cd0*/  LOP3.LUT R12, R12, 0xff, RZ, 0xc0, !PT ;  /* 0x000000ff0c0c7812 */ /* 0x000fe400078ec0ff */
[----:B------:R-:W-:Y:S02]  /*0ce0*/  LOP3.LUT R23, R23, 0xff, RZ, 0xc0, !PT ;  /* 0x000000ff17177812 */ /* 0x000fe400078ec0ff */
[----:B------:R-:W-:Y:S02]  /*0cf0*/  IADD3 R20, PT, PT, R12, -0x1, RZ ;  /* 0xffffffff0c147810 */ /* 0x000fe40007ffe0ff */
[----:B------:R-:W-:-:S02]  /*0d00*/  IADD3 R21, PT, PT, R23, -0x1, RZ ;  /* 0xffffffff17157810 */ /* 0x000fc40007ffe0ff */
[----:B------:R-:W-:-:S04]  /*0d10*/  ISETP.GT.U32.AND P0, PT, R20, 0xfd, PT ;  /* 0x000000fd1400780c */ /* 0x000fc80003f04070 */
[----:B------:R-:W-:-:S13]  /*0d20*/  ISETP.GT.U32.OR P0, PT, R21, 0xfd, P0 ;  /* 0x000000fd1500780c */ /* 0x000fda0000704470 */
[----:B------:R-:W-:Y:S01]  /*0d30*/  @!P0 MOV R19, RZ ;  /* 0x000000ff00138202 */ /* 0x000fe20000000f00 */
[----:B------:R-:W-:Y:S06]  /*0d40*/  @!P0 BRA `(.L_x_30) ;  /* 0x00000000005c8947 */ /* 0x000fec0003800000 */
[----:B------:R-:W-:Y:S02]  /*0d50*/  FSETP.GTU.FTZ.AND P0, PT, |R0|, +INF , PT ;  /* 0x7f8000000000780b */ /* 0x000fe40003f1c200 */
[----:B------:R-:W-:-:S04]  /*0d60*/  FSETP.GTU.FTZ.AND P1, PT, |R15|, +INF , PT ;  /* 0x7f8000000f00780b */ /* 0x000fc80003f3c200 */
[----:B------:R-:W-:-:S13]  /*0d70*/  PLOP3.LUT P0, PT, P0, P1, PT, 0xf8, 0x8f ;  /* 0x00000000008f781c */ /* 0x000fda0000703f70 */
[----:B------:R-:W-:Y:S05]  /*0d80*/  @P0 BRA `(.L_x_31) ;  /* 0x00000004004c0947 */ /* 0x000fea0003800000 */
[----:B------:R-:W-:-:S13]  /*0d90*/  LOP3.LUT P0, RZ, R25, 0x7fffffff, R0, 0xc8, !PT ;  /* 0x7fffffff19ff7812 */ /* 0x000fda000780c800 */
[----:B------:R-:W-:Y:S05]  /*0da0*/  @!P0 BRA `(.L_x_32) ;  /* 0x00000004003c8947 */ /* 0x000fea0003800000 */
[C---:B------:R-:W-:Y:S02]  /*0db0*/  FSETP.NEU.FTZ.AND P2, PT, |R0|.reuse, +INF , PT ;  /* 0x7f8000000000780b */ /* 0x040fe40003f5d200 */
[----:B------:R-:W-:Y:S02]  /*0dc0*/  FSETP.NEU.FTZ.AND P1, PT, |R15|, +INF , PT ;  /* 0x7f8000000f00780b */ /* 0x000fe40003f3d200 */
[----:B------:R-:W-:-:S11]  /*0dd0*/  FSETP.NEU.FTZ.AND P0, PT, |R0|, +INF , PT ;  /* 0x7f8000000000780b */ /* 0x000fd60003f1d200 */
[----:B------:R-:W-:Y:S05]  /*0de0*/  @!P1 BRA !P2, `(.L_x_32) ;  /* 0x00000004002c9947 */ /* 0x000fea0005000000 */
[----:B------:R-:W-:-:S04]  /*0df0*/  LOP3.LUT P2, RZ, R0, 0x7fffffff, RZ, 0xc0, !PT ;  /* 0x7fffffff00ff7812 */ /* 0x000fc8000784c0ff */
[----:B------:R-:W-:-:S13]  /*0e00*/  PLOP3.LUT P1, PT, P1, P2, PT, 0x2f, 0xf2 ;  /* 0x0000000000f2781c */ /* 0x000fda0000f24577 */
[----:B------:R-:W-:Y:S05]  /*0e10*/  @P1 BRA `(.L_x_33) ;  /* 0x0000000400181947 */ /* 0x000fea0003800000 */
[----:B------:R-:W-:-:S04]  /*0e20*/  LOP3.LUT P1, RZ, R25, 0x7fffffff, RZ, 0xc0, !PT ;  /* 0x7fffffff19ff7812 */ /* 0x000fc8000782c0ff */
[----:B------:R-:W-:-:S13]  /*0e30*/  PLOP3.LUT P0, PT, P0, P1, PT, 0x2f, 0xf2 ;  /* 0x0000000000f2781c */ /* 0x000fda0000702577 */
[----:B------:R-:W-:Y:S05]  /*0e40*/  @P0 BRA `(.L_x_34) ;  /* 0x0000000400000947 */ /* 0x000fea0003800000 */
[----:B------:R-:W-:Y:S02]  /*0e50*/  ISETP.GE.AND P0, PT, R21, RZ, PT ;  /* 0x000000ff1500720c */ /* 0x000fe40003f06270 */
[----:B------:R-:W-:-:S11]  /*0e60*/  ISETP.GE.AND P1, PT, R20, RZ, PT ;  /* 0x000000ff1400720c */ /* 0x000fd60003f26270 */
[----:B------:R-:W-:Y:S01]  /*0e70*/  @P0 MOV R19, RZ ;  /* 0x000000ff00130202 */ /* 0x000fe20000000f00 */
[----:B------:R-:W-:Y:S02]  /*0e80*/  @!P0 IMAD.MOV.U32 R19, RZ, RZ, -0x40 ;  /* 0xffffffc0ff138424 */ /* 0x000fe400078e00ff */
[----:B------:R-:W-:Y:S01]  /*0e90*/  @!P0 FFMA R0, R0, 1.84467440737095516160e+19, RZ ;  /* 0x5f80000000008823 */ /* 0x000fe200000000ff */
[----:B------:R-:W-:Y:S02]  /*0ea0*/  @!P1 FFMA R25, R15, 1.84467440737095516160e+19, RZ ;  /* 0x5f8000000f199823 */ /* 0x000fe400000000ff */
[----:B------:R-:W-:-:S07]  /*0eb0*/  @!P1 IADD3 R19, PT, PT, R19, 0x40, RZ ;  /* 0x0000004013139810 */ /* 0x000fce0007ffe0ff */
.L_x_30:
[----:B------:R-:W-:Y:S01]  /*0ec0*/  LEA R28, R12, 0xc0800000, 0x17 ;  /* 0xc08000000c1c7811 */ /* 0x000fe200078eb8ff */
[----:B------:R-:W-:Y:S01]  /*0ed0*/  VIADD R23, R23, 0xffffff81 ;  /* 0xffffff8117177836 */ /* 0x000fe20000000000 */
[----:B------:R-:W-:Y:S02]  /*0ee0*/  BSSY.RECONVERGENT B3, `(.L_x_35) ;  /* 0x0000035000037945 */ /* 0x000fe40003800200 */
[----:B------:R-:W-:Y:S01]  /*0ef0*/  IADD3 R28, PT, PT, -R28, R25, RZ ;  /* 0x000000191c1c7210 */ /* 0x000fe20007ffe1ff */
[----:B------:R-:W-:-:S03]  /*0f00*/  IMAD R0, R23, -0x800000, R0 ;  /* 0xff80000017007824 */ /* 0x000fc600078e0200 */
[----:B------:R-:W0:Y:S01]  /*0f10*/  MUFU.RCP R20, R28 ;  /* 0x0000001c00147308 */ /* 0x000e220000001000 */
[----:B------:R-:W-:-:S04]  /*0f20*/  FADD.FTZ R21, -R28, -RZ ;  /* 0x800000ff1c157221 */ /* 0x000fc80000010100 */
[----:B0-----:R-:W-:-:S04]  /*0f30*/  FFMA R25, R20, R21, 1 ;  /* 0x3f80000014197423 */ /* 0x001fc80000000015 */
[----:B------:R-:W-:-:S04]  /*0f40*/  FFMA R25, R20, R25, R20 ;  /* 0x0000001914197223 */ /* 0x000fc80000000014 */
[----:B------:R-:W-:-:S04]  /*0f50*/  FFMA R20, R0, R25, RZ ;  /* 0x0000001900147223 */ /* 0x000fc800000000ff */
[----:B------:R-:W-:-:S04]  /*0f60*/  FFMA R22, R21, R20, R0 ;  /* 0x0000001415167223 */ /* 0x000fc80000000000 */
[----:B------:R-:W-:Y:S01]  /*0f70*/  FFMA R22, R25, R22, R20 ;  /* 0x0000001619167223 */ /* 0x000fe20000000014 */
[----:B------:R-:W-:-:S03]  /*0f80*/  IADD3 R20, PT, PT, R23, 0x7f, -R12 ;  /* 0x0000007f17147810 */ /* 0x000fc60007ffe80c */
[----:B------:R-:W-:Y:S01]  /*0f90*/  FFMA R21, R21, R22, R0 ;  /* 0x0000001615157223 */ /* 0x000fe20000000000 */
[----:B------:R-:W-:-:S03]  /*0fa0*/  IADD3 R19, PT, PT, R20, R19, RZ ;  /* 0x0000001314137210 */ /* 0x000fc60007ffe0ff */
[----:B------:R-:W-:-:S05]  /*0fb0*/  FFMA R0, R25, R21, R22 ;  /* 0x0000001519007223 */ /* 0x000fca0000000016 */
[----:B------:R-:W-:-:S04]  /*0fc0*/  SHF.R.U32.HI R12, RZ, 0x17, R0 ;  /* 0x00000017ff0c7819 */ /* 0x000fc80000011600 */
[----:B------:R-:W-:-:S04]  /*0fd0*/  LOP3.LUT R12, R12, 0xff, RZ, 0xc0, !PT ;  /* 0x000000ff0c0c7812 */ /* 0x000fc800078ec0ff */
[----:B------:R-:W-:-:S05]  /*0fe0*/  IADD3 R12, PT, PT, R12, R19, RZ ;  /* 0x000000130c0c7210 */ /* 0x000fca0007ffe0ff */
[----:B------:R-:W-:-:S05]  /*0ff0*/  VIADD R20, R12, 0xffffffff ;  /* 0xffffffff0c147836 */ /* 0x000fca0000000000 */
[----:B------:R-:W-:-:S13]  /*1000*/  ISETP.GE.U32.AND P0, PT, R20, 0xfe, PT ;  /* 0x000000fe1400780c */ /* 0x000fda0003f06070 */
[----:B------:R-:W-:Y:S05]  /*1010*/  @!P0 BRA `(.L_x_36) ;  /* 0x0000000000808947 */ /* 0x000fea0003800000 */
[----:B------:R-:W-:-:S13]  /*1020*/  ISETP.GT.AND P0, PT, R12, 0xfe, PT ;  /* 0x000000fe0c00780c */ /* 0x000fda0003f04270 */
[----:B------:R-:W-:Y:S05]  /*1030*/  @P0 BRA `(.L_x_37) ;  /* 0x00000000006c0947 */ /* 0x000fea0003800000 */
[----:B------:R-:W-:-:S13]  /*1040*/  ISETP.GE.AND P0, PT, R12, 0x1, PT ;  /* 0x000000010c00780c */ /* 0x000fda0003f06270 */
[----:B------:R-:W-:Y:S05]  /*1050*/  @P0 BRA `(.L_x_38) ;  /* 0x0000000000740947 */ /* 0x000fea0003800000 */
[----:B------:R-:W-:Y:S02]  /*1060*/  ISETP.GE.AND P0, PT, R12, -0x18, PT ;  /* 0xffffffe80c00780c */ /* 0x000fe40003f06270 */
[----:B------:R-:W-:-:S11]  /*1070*/  LOP3.LUT R0, R0, 0x80000000, RZ, 0xc0, !PT ;  /* 0x8000000000007812 */ /* 0x000fd600078ec0ff */
[----:B------:R-:W-:Y:S05]  /*1080*/  @!P0 BRA `(.L_x_38) ;  /* 0x0000000000688947 */ /* 0x000fea0003800000 */
[CCC-:B------:R-:W-:Y:S01]  /*1090*/  FFMA.RZ R19, R25.reuse, R21.reuse, R22.reuse ;  /* 0x0000001519137223 */ /* 0x1c0fe2000000c016 */
[CCC-:B------:R-:W-:Y:S01]  /*10a0*/  FFMA.RP R20, R25.reuse, R21.reuse, R22.reuse ;  /* 0x0000001519147223 */ /* 0x1c0fe20000008016 */
[----:B------:R-:W-:Y:S01]  /*10b0*/  FFMA.RM R25, R25, R21, R22 ;  /* 0x0000001519197223 */ /* 0x000fe20000004016 */
[C---:B------:R-:W-:Y:S02]  /*10c0*/  IADD3 R21, PT, PT, R12.reuse, 0x20, RZ ;  /* 0x000000200c157810 */ /* 0x040fe40007ffe0ff */
[----:B------:R-:W-:Y:S02]  /*10d0*/  LOP3.LUT R19, R19, 0x7fffff, RZ, 0xc0, !PT ;  /* 0x007fffff13137812 */ /* 0x000fe400078ec0ff */
[C---:B------:R-:W-:Y:S02]  /*10e0*/  ISETP.NE.AND P2, PT, R12.reuse, RZ, PT ;  /* 0x000000ff0c00720c */ /* 0x040fe40003f45270 */
[----:B------:R-:W-:Y:S02]  /*10f0*/  LOP3.LUT R22, R19, 0x800000, RZ, 0xfc, !PT ;  /* 0x0080000013167812 */ /* 0x000fe400078efcff */
[----:B------:R-:W-:-:S02]  /*1100*/  ISETP.NE.AND P1, PT, R12, RZ, PT ;  /* 0x000000ff0c00720c */ /* 0x000fc40003f25270 */
[----:B------:R-:W-:Y:S02]  /*1110*/  IADD3 R12, PT, PT, -R12, RZ, RZ ;  /* 0x000000ff0c0c7210 */ /* 0x000fe40007ffe1ff */
[----:B------:R-:W-:Y:S02]  /*1120*/  SHF.L.U32 R21, R22, R21, RZ ;  /* 0x0000001516157219 */ /* 0x000fe400000006ff */
[----:B------:R-:W-:Y:S02]  /*1130*/  FSETP.NEU.FTZ.AND P0, PT, R20, R25, PT ;  /* 0x000000191400720b */ /* 0x000fe40003f1d000 */
[----:B------:R-:W-:Y:S02]  /*1140*/  SEL R19, R12, RZ, P2 ;  /* 0x000000ff0c137207 */ /* 0x000fe40001000000 */
[----:B------:R-:W-:Y:S02]  /*1150*/  ISETP.NE.AND P1, PT, R21, RZ, P1 ;  /* 0x000000ff1500720c */ /* 0x000fe40000f25270 */
[----:B------:R-:W-:-:S02]  /*1160*/  SHF.R.U32.HI R21, RZ, R19, R22 ;  /* 0x00000013ff157219 */ /* 0x000fc40000011616 */
[----:B------:R-:W-:Y:S02]  /*1170*/  PLOP3.LUT P0, PT, P0, P1, PT, 0xf8, 0x8f ;  /* 0x00000000008f781c */ /* 0x000fe40000703f70 */
[----:B------:R-:W-:Y:S02]  /*1180*/  SHF.R.U32.HI R19, RZ, 0x1, R21 ;  /* 0x00000001ff137819 */ /* 0x000fe40000011615 */
[----:B------:R-:W-:-:S04]  /*1190*/  SEL R12, RZ, 0x1, !P0 ;  /* 0x00000001ff0c7807 */ /* 0x000fc80004000000 */
[----:B------:R-:W-:-:S04]  /*11a0*/  LOP3.LUT R12, R12, 0x1, R19, 0xf8, !PT ;  /* 0x000000010c0c7812 */ /* 0x000fc800078ef813 */
[----:B------:R-:W-:-:S05]  /*11b0*/  LOP3.LUT R12, R12, R21, RZ, 0xc0, !PT ;  /* 0x000000150c0c7212 */ /* 0x000fca00078ec0ff */
[----:B------:R-:W-:-:S05]  /*11c0*/  IMAD.IADD R19, R19, 0x1, R12 ;  /* 0x0000000113137824 */ /* 0x000fca00078e020c */
[----:B------:R-:W-:Y:S01]  /*11d0*/  LOP3.LUT R0, R19, R0, RZ, 0xfc, !PT ;  /* 0x0000000013007212 */ /* 0x000fe200078efcff */
[----:B------:R-:W-:Y:S06]  /*11e0*/  BRA `(.L_x_38) ;  /* 0x0000000000107947 */ /* 0x000fec0003800000 */
.L_x_37:
[----:B------:R-:W-:-:S04]  /*11f0*/  LOP3.LUT R0, R0, 0x80000000, RZ, 0xc0, !PT ;  /* 0x8000000000007812 */ /* 0x000fc800078ec0ff */
[----:B------:R-:W-:Y:S01]  /*1200*/  LOP3.LUT R0, R0, 0x7f800000, RZ, 0xfc, !PT ;  /* 0x7f80000000007812 */ /* 0x000fe200078efcff */
[----:B------:R-:W-:Y:S06]  /*1210*/  BRA `(.L_x_38) ;  /* 0x0000000000047947 */ /* 0x000fec0003800000 */
.L_x_36:
[----:B------:R-:W-:-:S07]  /*1220*/  LEA R0, R19, R0, 0x17 ;  /* 0x0000000013007211 */ /* 0x000fce00078eb8ff */
.L_x_38:
[----:B------:R-:W-:Y:S05]  /*1230*/  BSYNC.RECONVERGENT B3 ;  /* 0x0000000000037941 */ /* 0x000fea0003800200 */
.L_x_35:
[----:B------:R-:W-:Y:S05]  /*1240*/  BRA `(.L_x_39) ;  /* 0x0000000000207947 */ /* 0x000fea0003800000 */
.L_x_34:
[----:B------:R-:W-:-:S04]  /*1250*/  LOP3.LUT R0, R25, 0x80000000, R0, 0x48, !PT ;  /* 0x8000000019007812 */ /* 0x000fc800078e4800 */
[----:B------:R-:W-:Y:S01]  /*1260*/  LOP3.LUT R0, R0, 0x7f800000, RZ, 0xfc, !PT ;  /* 0x7f80000000007812 */ /* 0x000fe200078efcff */
[----:B------:R-:W-:Y:S06]  /*1270*/  BRA `(.L_x_39) ;  /* 0x0000000000147947 */ /* 0x000fec0003800000 */
.L_x_33:
[----:B------:R-:W-:Y:S01]  /*1280*/  LOP3.LUT R0, R25, 0x80000000, R0, 0x48, !PT ;  /* 0x8000000019007812 */ /* 0x000fe200078e4800 */
[----:B------:R-:W-:Y:S06]  /*1290*/  BRA `(.L_x_39) ;  /* 0x00000000000c7947 */ /* 0x000fec0003800000 */
.L_x_32:
[----:B------:R-:W0:Y:S01]  /*12a0*/  MUFU.RSQ R0, -QNAN ;  /* 0xffc0000000007908 */ /* 0x000e220000001400 */
[----:B------:R-:W-:Y:S05]  /*12b0*/  BRA `(.L_x_39) ;  /* 0x0000000000047947 */ /* 0x000fea0003800000 */
.L_x_31:
[----:B------:R-:W-:-:S07]  /*12c0*/  FADD.FTZ R0, R0, R15 ;  /* 0x0000000f00007221 */ /* 0x000fce0000010000 */
.L_x_39:
[----:B------:R-:W-:Y:S05]  /*12d0*/  BSYNC.RECONVERGENT B2 ;  /* 0x0000000000027941 */ /* 0x000fea0003800200 */
.L_x_29:
[----:B------:R-:W-:-:S04]  /*12e0*/  HFMA2 R19, -RZ, RZ, 0, 0 ;  /* 0x00000000ff137431 */ /* 0x000fc800000001ff */
[----:B0-----:R-:W-:Y:S05]  /*12f0*/  RET.REL.NODEC R18 `(_Z22gpuHistogramFillSplitsPfiS_PiPjffi) ;  /* 0xffffffec12407950 */ /* 0x001fea0003c3ffff */
.L_x_40:
        /* <DEDUP_REMOVED lines=16> */
.L_x_91:


//--------------------- .text._Z32gpuHistogramCalculateSplitsSizesPfiPiffi --------------------------
	.section	.text._Z32gpuHistogramCalculateSplitsSizesPfiPiffi,"ax",@progbits
	.align	128
        .global         _Z32gpuHistogramCalculateSplitsSizesPfiPiffi
        .type           _Z32gpuHistogramCalculateSplitsSizesPfiPiffi,@function
        .size           _Z32gpuHistogramCalculateSplitsSizesPfiPiffi,(.L_x_92 - _Z32gpuHistogramCalculateSplitsSizesPfiPiffi)
        .other          _Z32gpuHistogramCalculateSplitsSizesPfiPiffi,@"STO_CUDA_ENTRY STV_DEFAULT"
_Z32gpuHistogramCalculateSplitsSizesPfiPiffi:
.text._Z32gpuHistogramCalculateSplitsSizesPfiPiffi:
        /* <DEDUP_REMOVED lines=11> */
[C---:B------:R-:W-:Y:S01]  /*00b0*/  IMAD.IADD R0, R2.reuse, 0x1, R9 ;  /* 0x0000000102007824 */ /* 0x040fe200078e0209 */
[----:B------:R-:W-:Y:S01]  /*00c0*/  IADD3 R7, PT, PT, RZ, -R2, RZ ;  /* 0x80000002ff077210 */ /* 0x000fe20007ffe0ff */
[----:B------:R-:W1:Y:S01]  /*00d0*/  LDCU UR4, c[0x0][0x3a0] ;  /* 0x00007400ff0477ac */ /* 0x000e620008000800 */
[----:B------:R-:W-:Y:S01]  /*00e0*/  ISETP.NE.U32.AND P2, PT, R2, RZ, PT ;  /* 0x000000ff0200720c */ /* 0x000fe20003f45070 */
[----:B------:R-:W-:Y:S01]  /*00f0*/  BSSY B0, `(.L_x_41) ;  /* 0x000003f000007945 */ /* 0x000fe20003800000 */
[C---:B------:R-:W-:Y:S01]  /*0100*/  ISETP.GE.AND P0, PT, R0.reuse, UR5, PT ;  /* 0x0000000500007c0c */ /* 0x040fe2000bf06270 */
[----:B------:R-:W2:Y:S01]  /*0110*/  LDCU.64 UR6, c[0x0][0x358] ;  /* 0x00006b00ff0677ac */ /* 0x000ea20008000a00 */
[----:B------:R-:W-:Y:S02]  /*0120*/  VIMNMX R3, PT, PT, R0, UR5, !PT ;  /* 0x0000000500037c48 */ /* 0x000fe4000ffe0100 */
[----:B------:R-:W-:Y:S01]  /*0130*/  SEL R10, RZ, 0x1, P0 ;  /* 0x00000001ff0a7807 */ /* 0x000fe20000000000 */
[----:B------:R-:W3:Y:S03]  /*0140*/  LDCU UR5, c[0x0][0x398] ;  /* 0x00007300ff0577ac */ /* 0x000ee60008000800 */
[----:B------:R-:W-:Y:S01]  /*0150*/  IADD3 R3, PT, PT, R3, -R0, -R10 ;  /* 0x8000000003037210 */ /* 0x000fe20007ffe80a */
[----:B0-----:R-:W0:Y:S01]  /*0160*/  MUFU.RCP R6, R6 ;  /* 0x0000000600067308 */ /* 0x001e220000001000 */
[----:B------:R-:W4:Y:S01]  /*0170*/  LDCU UR8, c[0x0][0x398] ;  /* 0x00007300ff0877ac */ /* 0x000f220008000800 */
[----:B------:R-:W2:Y:S01]  /*0180*/  LDCU UR9, c[0x0][0x388] ;  /* 0x00007100ff0977ac */ /* 0x000ea20008000800 */
[----:B-1----:R-:W-:-:S06]  /*0190*/  UIADD3 UR4, UPT, UPT, UR4, -0x1, URZ ;  /* 0xffffffff04047890 */ /* 0x002fcc000fffe0ff */
[----:B------:R-:W-:Y:S01]  /*01a0*/  I2FP.F32.S32 R8, UR4 ;  /* 0x0000000400087c45 */ /* 0x000fe20008201400 */
[----:B0-----:R-:W-:-:S04]  /*01b0*/  VIADD R4, R6, 0xffffffe ;  /* 0x0ffffffe06047836 */ /* 0x001fc80000000000 */
[----:B------:R0:W1:Y:S02]  /*01c0*/  F2I.FTZ.U32.TRUNC.NTZ R5, R4 ;  /* 0x0000000400057305 */ /* 0x000064000021f000 */
[----:B0-----:R-:W-:Y:S02]  /*01d0*/  HFMA2 R4, -RZ, RZ, 0, 0 ;  /* 0x00000000ff047431 */ /* 0x001fe400000001ff */
[----:B-1----:R-:W-:-:S04]  /*01e0*/  IMAD R7, R7, R5, RZ ;  /* 0x0000000507077224 */ /* 0x002fc800078e02ff */
[----:B------:R-:W-:-:S06]  /*01f0*/  IMAD.HI.U32 R6, R5, R7, R4 ;  /* 0x0000000705067227 */ /* 0x000fcc00078e0004 */
[----:B------:R-:W-:Y:S02]  /*0200*/  IMAD.HI.U32 R5, R6, R3, RZ ;  /* 0x0000000306057227 */ /* 0x000fe400078e00ff */
[----:B------:R-:W0:Y:S02]  /*0210*/  LDC.64 R6, c[0x0][0x398] ;  /* 0x0000e600ff067b82 */ /* 0x000e240000000a00 */
[----:B------:R-:W-:-:S04]  /*0220*/  IMAD.MOV R0, RZ, RZ, -R5 ;  /* 0x000000ffff007224 */ /* 0x000fc800078e0a05 */
[----:B------:R-:W-:-:S05]  /*0230*/  IMAD R3, R2, R0, R3 ;  /* 0x0000000002037224 */ /* 0x000fca00078e0203 */
[----:B------:R-:W-:-:S13]  /*0240*/  ISETP.GE.U32.AND P0, PT, R3, R2, PT ;  /* 0x000000020300720c */ /* 0x000fda0003f06070 */
[----:B------:R-:W-:Y:S01]  /*0250*/  @P0 IADD3 R3, PT, PT, -R2, R3, RZ ;  /* 0x0000000302030210 */ /* 0x000fe20007ffe1ff */
[----:B------:R-:W-:-:S03]  /*0260*/  @P0 VIADD R5, R5, 0x1 ;  /* 0x0000000105050836 */ /* 0x000fc60000000000 */
[----:B------:R-:W-:Y:S01]  /*0270*/  ISETP.GE.U32.AND P1, PT, R3, R2, PT ;  /* 0x000000020300720c */ /* 0x000fe20003f26070 */
[----:B0-----:R-:W-:-:S12]  /*0280*/  FADD R3, R7, -R6 ;  /* 0x8000000607037221 */ /* 0x001fd80000000000 */
[----:B------:R-:W-:Y:S02]  /*0290*/  @P1 IADD3 R5, PT, PT, R5, 0x1, RZ ;  /* 0x0000000105051810 */ /* 0x000fe40007ffe0ff */
[----:B------:R-:W-:-:S05]  /*02a0*/  @!P2 LOP3.LUT R5, RZ, R2, RZ, 0x33, !PT ;  /* 0x00000002ff05a212 */ /* 0x000fca00078e33ff */
[----:B------:R-:W-:-:S05]  /*02b0*/  IMAD.IADD R10, R10, 0x1, R5 ;  /* 0x000000010a0a7824 */ /* 0x000fca00078e0205 */
[----:B------:R-:W-:-:S04]  /*02c0*/  LOP3.LUT R0, R10, 0x3, RZ, 0xc0, !PT ;  /* 0x000000030a007812 */ /* 0x000fc800078ec0ff */
[----:B------:R-:W-:-:S13]  /*02d0*/  ISETP.NE.AND P0, PT, R0, 0x3, PT ;  /* 0x000000030000780c */ /* 0x000fda0003f05270 */
[----:B--234-:R-:W-:Y:S05]  /*02e0*/  @!P0 BRA `(.L_x_42) ;  /* 0x00000000007c8947 */ /* 0x01cfea0003800000 */
[----:B------:R-:W0:Y:S01]  /*02f0*/  LDC.64 R6, c[0x0][0x390] ;  /* 0x0000e400ff067b82 */ /* 0x000e220000000a00 */
[----:B------:R-:W-:-:S04]  /*0300*/  IADD3 R0, PT, PT, R10, 0x1, RZ ;  /* 0x000000010a007810 */ /* 0x000fc80007ffe0ff */
[----:B------:R-:W-:-:S03]  /*0310*/  LOP3.LUT R0, R0, 0x3, RZ, 0xc0, !PT ;  /* 0x0000000300007812 */ /* 0x000fc600078ec0ff */
[----:B------:R-:W1:Y:S02]  /*0320*/  LDC.64 R4, c[0x0][0x380] ;  /* 0x0000e000ff047b82 */ /* 0x000e640000000a00 */
[----:B------:R-:W-:-:S07]  /*0330*/  IMAD.MOV R11, RZ, RZ, -R0 ;  /* 0x000000ffff0b7224 */ /* 0x000fce00078e0a00 */
.L_x_45:
[----:B-12---:R-:W-:-:S05]  /*0340*/  IMAD.WIDE R12, R9, 0x4, R4 ;  /* 0x00000004090c7825 */ /* 0x006fca00078e0204 */
[----:B------:R-:W2:Y:S01]  /*0350*/  LDG.E R0, desc[UR6][R12.64] ;  /* 0x000000060c007981 */ /* 0x000ea2000c1e1900 */
[----:B------:R-:W1:Y:S01]  /*0360*/  MUFU.RCP R14, R3 ;  /* 0x00000003000e7308 */ /* 0x000e620000001000 */
[----:B------:R-:W-:Y:S05]  /*0370*/  YIELD ;  /* 0x0000000000007946 */ /* 0x000fea0003800000 */
        /* <DEDUP_REMOVED lines=8> */
[----:B-1----:R-:W-:Y:S06]  /*0400*/  @!P0 BRA `(.L_x_44) ;  /* 0x00000000000c8947 */ /* 0x002fec0003800000 */
[----:B------:R-:W-:-:S07]  /*0410*/  MOV R14, 0x430 ;  /* 0x00000430000e7802 */ /* 0x000fce0000000f00 */
[----:B0-----:R-:W-:Y:S05]  /*0420*/  CALL.REL.NOINC `($__internal_1_$__cuda_sm3x_div_rn_noftz_f32_slowpath) ;  /* 0x0000000400b47944 */ /* 0x001fea0003c00000 */
[----:B------:R-:W-:-:S07]  /*0430*/  MOV R15, R0 ;  /* 0x00000000000f7202 */ /* 0x000fce0000000f00 */
.L_x_44:
[----:B------:R-:W-:Y:S05]  /*0440*/  BSYNC.RECONVERGENT B1 ;  /* 0x0000000000017941 */ /* 0x000fea0003800200 */
.L_x_43:
[----:B------:R-:W-:Y:S01]  /*0450*/  FMUL R15, R8, R15 ;  /* 0x0000000f080f7220 */ /* 0x000fe20000400000 */
[----:B------:R-:W-:-:S03]  /*0460*/  IMAD.MOV.U32 R17, RZ, RZ, 0x1 ;  /* 0x00000001ff117424 */ /* 0x000fc600078e00ff */
[----:B------:R-:W0:Y:S01]  /*0470*/  F2I.TRUNC.NTZ R13, R15 ;  /* 0x0000000f000d7305 */ /* 0x000e22000020f100 */
[----:B------:R-:W-:-:S04]  /*0480*/  IADD3 R11, PT, PT, R11, 0x1, RZ ;  /* 0x000000010b0b7810 */ /* 0x000fc80007ffe0ff */
[----:B------:R-:W-:Y:S01]  /*0490*/  ISETP.NE.AND P0, PT, R11, RZ, PT ;  /* 0x000000ff0b00720c */ /* 0x000fe20003f05270 */
[----:B------:R-:W-:Y:S02]  /*04a0*/  IMAD.IADD R9, R2, 0x1, R9 ;  /* 0x0000000102097824 */ /* 0x000fe400078e0209 */
[----:B0-----:R-:W-:-:S05]  /*04b0*/  IMAD.WIDE R12, R13, 0x4, R6 ;  /* 0x000000040d0c7825 */ /* 0x001fca00078e0206 */
[----:B------:R2:W-:Y:S05]  /*04c0*/  REDG.E.ADD.STRONG.GPU desc[UR6][R12.64], R17 ;  /* 0x000000110c00798e */ /* 0x0005ea000c12e106 */
[----:B------:R-:W-:Y:S05]  /*04d0*/  @P0 BRA `(.L_x_45) ;  /* 0xfffffffc00980947 */ /* 0x000fea000383ffff */
.L_x_42:
[----:B------:R-:W-:Y:S05]  /*04e0*/  BSYNC B0 ;  /* 0x0000000000007941 */ /* 0x000fea0003800000 */
.L_x_41:
[----:B------:R-:W0:Y:S01]  /*04f0*/  LDC.64 R6, c[0x0][0x390] ;  /* 0x0000e400ff067b82 */ /* 0x000e220000000a00 */
[----:B------:R-:W-:-:S07]  /*0500*/  ISETP.GE.U32.AND P0, PT, R10, 0x3, PT ;  /* 0x000000030a00780c */ /* 0x000fce0003f06070 */
[----:B------:R-:W1:Y:S06]  /*0510*/  LDC.64 R4, c[0x0][0x380] ;  /* 0x0000e000ff047b82 */ /* 0x000e6c0000000a00 */
[----:B------:R-:W-:Y:S05]  /*0520*/  @!P0 EXIT ;  /* 0x000000000000894d */ /* 0x000fea0003800000 */
.L_x_54:
[----:B-1-3--:R-:W-:-:S05]  /*0530*/  IMAD.WIDE R10, R9, 0x4, R4 ;  /* 0x00000004090a7825 */ /* 0x00afca00078e0204 */
[----:B--2---:R-:W2:Y:S01]  /*0540*/  LDG.E R12, desc[UR6][R10.64] ;  /* 0x000000060a0c7981 */ /* 0x004ea2000c1e1900 */
        /* <DEDUP_REMOVED lines=11> */
[----:B------:R-:W-:Y:S02]  /*0600*/  MOV R0, R14 ;  /* 0x0000000e00007202 */ /* 0x000fe40000000f00 */
[----:B------:R-:W-:-:S07]  /*0610*/  MOV R14, 0x630 ;  /* 0x00000630000e7802 */ /* 0x000fce0000000f00 */
[----:B0-----:R-:W-:Y:S05]  /*0620*/  CALL.REL.NOINC `($__internal_1_$__cuda_sm3x_div_rn_noftz_f32_slowpath) ;  /* 0x0000000400347944 */ /* 0x001fea0003c00000 */
[----:B------:R-:W-:-:S07]  /*0630*/  IMAD.MOV.U32 R13, RZ, RZ, R0 ;  /* 0x000000ffff0d7224 */ /* 0x000fce00078e0000 */
.L_x_47:
[----:B------:R-:W-:Y:S05]  /*0640*/  BSYNC.RECONVERGENT B0 ;  /* 0x0000000000007941 */ /* 0x000fea0003800200 */
.L_x_46:
[----:B------:R-:W-:Y:S01]  /*0650*/  FMUL R14, R8, R13 ;  /* 0x0000000d080e7220 */ /* 0x000fe20000400000 */
[----:B------:R-:W-:Y:S02]  /*0660*/  HFMA2 R17, -RZ, RZ, 0, 5.9604644775390625e-08 ;  /* 0x00000001ff117431 */ /* 0x000fe400000001ff */
[----:B------:R-:W-:Y:S01]  /*0670*/  IMAD.WIDE R10, R2, 0x4, R10 ;  /* 0x00000004020a7825 */ /* 0x000fe200078e020a */
[----:B------:R-:W0:Y:S03]  /*0680*/  F2I.TRUNC.NTZ R13, R14 ;  /* 0x0000000e000d7305 */ /* 0x000e26000020f100 */
[----:B0-----:R-:W-:-:S05]  /*0690*/  IMAD.WIDE R12, R13, 0x4, R6 ;  /* 0x000000040d0c7825 */ /* 0x001fca00078e0206 */
[----:B------:R0:W-:Y:S04]  /*06a0*/  REDG.E.ADD.STRONG.GPU desc[UR6][R12.64], R17 ;  /* 0x000000110c00798e */ /* 0x0001e8000c12e106 */
[----:B------:R-:W2:Y:S01]  /*06b0*/  LDG.E R0, desc[UR6][R10.64] ;  /* 0x000000060a007981 */ /* 0x000ea2000c1e1900 */
[----:B------:R-:W1:Y:S01]  /*06c0*/  MUFU.RCP R18, R3 ;  /* 0x0000000300127308 */ /* 0x000e620000001000 */
[----:B------:R-:W-:Y:S01]  /*06d0*/  BSSY.RECONVERGENT B0, `(.L_x_48) ;  /* 0x000000d000007945 */ /* 0x000fe20003800200 */
[----:B-1----:R-:W-:Y:S01]  /*06e0*/  FFMA R15, -R3, R18, 1 ;  /* 0x3f800000030f7423 */ /* 0x002fe20000000112 */
[----:B--2---:R-:W-:-:S03]  /*06f0*/  FADD R16, R0, -UR8 ;  /* 0x8000000800107e21 */ /* 0x004fc60008000000 */
[----:B------:R-:W-:Y:S02]  /*0700*/  FFMA R0, R18, R15, R18 ;  /* 0x0000000f12007223 */ /* 0x000fe40000000012 */
[----:B------:R-:W1:Y:S02]  /*0710*/  FCHK P0, R16, R3 ;  /* 0x0000000310007302 */ /* 0x000e640000000000 */
[----:B------:R-:W-:-:S04]  /*0720*/  FFMA R14, R0, R16, RZ ;  /* 0x00000010000e7223 */ /* 0x000fc800000000ff */
[----:B------:R-:W-:-:S04]  /*0730*/  FFMA R15, -R3, R14, R16 ;  /* 0x0000000e030f7223 */ /* 0x000fc80000000110 */
[----:B------:R-:W-:Y:S01]  /*0740*/  FFMA R15, R0, R15, R14 ;  /* 0x0000000f000f7223 */ /* 0x000fe2000000000e */
[----:B01----:R-:W-:Y:S06]  /*0750*/  @!P0 BRA `(.L_x_49) ;  /* 0x0000000000108947 */ /* 0x003fec0003800000 */
[----:B------:R-:W-:Y:S01]  /*0760*/  IMAD.MOV.U32 R0, RZ, RZ, R16 ;  /* 0x000000ffff007224 */ /* 0x000fe200078e0010 */
[----:B------:R-:W-:-:S07]  /*0770*/  MOV R14, 0x790 ;  /* 0x00000790000e7802 */ /* 0x000fce0000000f00 */
[----:B------:R-:W-:Y:S05]  /*0780*/  CALL.REL.NOINC `($__internal_1_$__cuda_sm3x_div_rn_noftz_f32_slowpath) ;  /* 0x0000000000dc7944 */ /* 0x000fea0003c00000 */
[----:B------:R-:W-:-:S07]  /*0790*/  MOV R15, R0 ;  /* 0x00000000000f7202 */ /* 0x000fce0000000f00 */
.L_x_49:
[----:B------:R-:W-:Y:S05]  /*07a0*/  BSYNC.RECONVERGENT B0 ;  /* 0x0000000000007941 */ /* 0x000fea0003800200 */
.L_x_48:
[----:B------:R-:W-:Y:S01]  /*07b0*/  FMUL R15, R8, R15 ;  /* 0x0000000f080f7220 */ /* 0x000fe20000400000 */
[----:B------:R-:W-:Y:S02]  /*07c0*/  IMAD.MOV.U32 R17, RZ, RZ, 0x1 ;  /* 0x00000001ff117424 */ /* 0x000fe400078e00ff */
        /* <DEDUP_REMOVED lines=15> */
[----:B------:R-:W-:Y:S02]  /*08c0*/  MOV R0, R16 ;  /* 0x0000001000007202 */ /* 0x000fe40000000f00 */
[----:B------:R-:W-:-:S07]  /*08d0*/  MOV R14, 0x8f0 ;  /* 0x000008f0000e7802 */ /* 0x000fce0000000f00 */
[----:B------:R-:W-:Y:S05]  /*08e0*/  CALL.REL.NOINC `($__internal_1_$__cuda_sm3x_div_rn_noftz_f32_slowpath) ;  /* 0x0000000000847944 */ /* 0x000fea0003c00000 */
[----:B------:R-:W-:-:S07]  /*08f0*/  IMAD.MOV.U32 R15, RZ, RZ, R0 ;  /* 0x000000ffff0f7224 */ /* 0x000fce00078e0000 */
.L_x_51:
[----:B------:R-:W-:Y:S05]  /*0900*/  BSYNC.RECONVERGENT B0 ;  /* 0x0000000000007941 */ /* 0x000fea0003800200 */
.L_x_50:
        /* <DEDUP_REMOVED lines=21> */
.L_x_53:
[----:B------:R-:W-:Y:S05]  /*0a60*/  BSYNC.RECONVERGENT B0 ;  /* 0x0000000000007941 */ /* 0x000fea0003800200 */
.L_x_52:
[----:B------:R-:W-:Y:S01]  /*0a70*/  FMUL R15, R8, R15 ;  /* 0x0000000f080f7220 */ /* 0x000fe20000400000 */
[----:B------:R-:W-:-:S03]  /*0a80*/  IMAD.MOV.U32 R13, RZ, RZ, 0x1 ;  /* 0x00000001ff0d7424 */ /* 0x000fc600078e00ff */
[----:B------:R-:W0:Y:S01]  /*0a90*/  F2I.TRUNC.NTZ R11, R15 ;  /* 0x0000000f000b7305 */ /* 0x000e22000020f100 */
[----:B------:R-:W-:-:S04]  /*0aa0*/  LEA R9, R2, R9, 0x2 ;  /* 0x0000000902097211 */ /* 0x000fc800078e10ff */
[----:B------:R-:W-:Y:S01]  /*0ab0*/  ISETP.GE.AND P0, PT, R9, UR9, PT ;  /* 0x0000000909007c0c */ /* 0x000fe2000bf06270 */
[----:B0-----:R-:W-:-:S05]  /*0ac0*/  IMAD.WIDE R10, R11, 0x4, R6 ;  /* 0x000000040b0a7825 */ /* 0x001fca00078e0206 */
[----:B------:R3:W-:Y:S07]  /*0ad0*/  REDG.E.ADD.STRONG.GPU desc[UR6][R10.64], R13 ;  /* 0x0000000d0a00798e */ /* 0x0007ee000c12e106 */
[----:B------:R-:W-:Y:S05]  /*0ae0*/  @!P0 BRA `(.L_x_54) ;  /* 0xfffffff800908947 */ /* 0x000fea000383ffff */
[----:B------:R-:W-:Y:S05]  /*0af0*/  EXIT ;  /* 0x000000000000794d */ /* 0x000fea0003800000 */
        .weak           $__internal_1_$__cuda_sm3x_div_rn_noftz_f32_slowpath
        .type           $__internal_1_$__cuda_sm3x_div_rn_noftz_f32_slowpath,@function
        .size           $__internal_1_$__cuda_sm3x_div_rn_noftz_f32_slowpath,(.L_x_92 - $__internal_1_$__cuda_sm3x_div_rn_noftz_f32_slowpath)
$__internal_1_$__cuda_sm3x_div_rn_noftz_f32_slowpath:
[--C-:B------:R-:W-:Y:S01]  /*0b00*/  SHF.R.U32.HI R13, RZ, 0x17, R3.reuse ;  /* 0x00000017ff0d7819 */ /* 0x100fe20000011603 */
[----:B------:R-:W-:Y:S01]  /*0b10*/  BSSY.RECONVERGENT B2, `(.L_x_55) ;  /* 0x0000063000027945 */ /* 0x000fe20003800200 */
[----:B------:R-:W-:Y:S01]  /*0b20*/  SHF.R.U32.HI R16, RZ, 0x17, R0 ;  /* 0x00000017ff107819 */ /* 0x000fe20000011600 */
[----:B------:R-:W-:Y:S01]  /*0b30*/  IMAD.MOV.U32 R19, RZ, RZ, R3 ;  /* 0x000000ffff137224 */ /* 0x000fe200078e0003 */
[----:B------:R-:W-:Y:S02]  /*0b40*/  LOP3.LUT R13, R13, 0xff, RZ, 0xc0, !PT ;  /* 0x000000ff0d0d7812 */ /* 0x000fe400078ec0ff */
[----:B------:R-:W-:-:S03]  /*0b50*/  LOP3.LUT R16, R16, 0xff, RZ, 0xc0, !PT ;  /* 0x000000ff10107812 */ /* 0x000fc600078ec0ff */
[----:B------:R-:W-:Y:S01]  /*0b60*/  VIADD R17, R13, 0xffffffff ;  /* 0xffffffff0d117836 */ /* 0x000fe20000000000 */
[----:B------:R-:W-:-:S04]  /*0b70*/  IADD3 R15, PT, PT, R16, -0x1, RZ ;  /* 0xffffffff100f7810 */ /* 0x000fc80007ffe0ff */
        /* <DEDUP_REMOVED lines=22> */
[----:B------:R-:W-:Y:S01]  /*0ce0*/  @P0 IMAD.MOV.U32 R12, RZ, RZ, RZ ;  /* 0x000000ffff0c0224 */ /* 0x000fe200078e00ff */
[----:B------:R-:W-:Y:S01]  /*0cf0*/  @!P0 MOV R12, 0xffffffc0 ;  /* 0xffffffc0000c8802 */ /* 0x000fe20000000f00 */
[----:B------:R-:W-:Y:S01]  /*0d00*/  @!P0 FFMA R0, R0, 1.84467440737095516160e+19, RZ ;  /* 0x5f80000000008823 */ /* 0x000fe200000000ff */
[----:B------:R-:W-:-:S03]  /*0d10*/  @!P1 FFMA R19, R3, 1.84467440737095516160e+19, RZ ;  /* 0x5f80000003139823 */ /* 0x000fc600000000ff */
[----:B------:R-:W-:-:S07]  /*0d20*/  @!P1 VIADD R12, R12, 0x40 ;  /* 0x000000400c0c9836 */ /* 0x000fce0000000000 */
.L_x_56:
[----:B------:R-:W-:Y:S01]  /*0d30*/  LEA R18, R13, 0xc0800000, 0x17 ;  /* 0xc08000000d127811 */ /* 0x000fe200078eb8ff */
[----:B------:R-:W-:Y:S01]  /*0d40*/  VIADD R16, R16, 0xffffff81 ;  /* 0xffffff8110107836 */ /* 0x000fe20000000000 */
[----:B------:R-:W-:Y:S02]  /*0d50*/  BSSY.RECONVERGENT B3, `(.L_x_61) ;  /* 0x0000035000037945 */ /* 0x000fe40003800200 */
[----:B------:R-:W-:Y:S01]  /*0d60*/  IADD3 R19, PT, PT, -R18, R19, RZ ;  /* 0x0000001312137210 */ /* 0x000fe20007ffe1ff */
[C---:B------:R-:W-:Y:S01]  /*0d70*/  IMAD R0, R16.reuse, -0x800000, R0 ;  /* 0xff80000010007824 */ /* 0x040fe200078e0200 */
[----:B------:R-:W-:Y:S02]  /*0d80*/  IADD3 R13, PT, PT, R16, 0x7f, -R13 ;  /* 0x0000007f100d7810 */ /* 0x000fe40007ffe80d */
[----:B------:R-:W0:Y:S01]  /*0d90*/  MUFU.RCP R18, R19 ;  /* 0x0000001300127308 */ /* 0x000e220000001000 */
[----:B------:R-:W-:Y:S01]  /*0da0*/  FADD.FTZ R17, -R19, -RZ ;  /* 0x800000ff13117221 */ /* 0x000fe20000010100 */
[----:B------:R-:W-:-:S03]  /*0db0*/  IADD3 R13, PT, PT, R13, R12, RZ ;  /* 0x0000000c0d0d7210 */ /* 0x000fc60007ffe0ff */
[----:B0-----:R-:W-:-:S04]  /*0dc0*/  FFMA R15, R18, R17, 1 ;  /* 0x3f800000120f7423 */ /* 0x001fc80000000011 */
[----:B------:R-:W-:-:S04]  /*0dd0*/  FFMA R15, R18, R15, R18 ;  /* 0x0000000f120f7223 */ /* 0x000fc80000000012 */
[----:B------:R-:W-:-:S04]  /*0de0*/  FFMA R18, R0, R15, RZ ;  /* 0x0000000f00127223 */ /* 0x000fc800000000ff */
[----:B------:R-:W-:-:S04]  /*0df0*/  FFMA R20, R17, R18, R0 ;  /* 0x0000001211147223 */ /* 0x000fc80000000000 */
[----:B------:R-:W-:-:S04]  /*0e00*/  FFMA R18, R15, R20, R18 ;  /* 0x000000140f127223 */ /* 0x000fc80000000012 */
[----:B------:R-:W-:-:S04]  /*0e10*/  FFMA R17, R17, R18, R0 ;  /* 0x0000001211117223 */ /* 0x000fc80000000000 */
[----:B------:R-:W-:-:S05]  /*0e20*/  FFMA R0, R15, R17, R18 ;  /* 0x000000110f007223 */ /* 0x000fca0000000012 */
[----:B------:R-:W-:-:S04]  /*0e30*/  SHF.R.U32.HI R16, RZ, 0x17, R0 ;  /* 0x00000017ff107819 */ /* 0x000fc80000011600 */
[----:B------:R-:W-:-:S05]  /*0e40*/  LOP3.LUT R12, R16, 0xff, RZ, 0xc0, !PT ;  /* 0x000000ff100c7812 */ /* 0x000fca00078ec0ff */
[----:B------:R-:W-:-:S05]  /*0e50*/  IMAD.IADD R12, R12, 0x1, R13 ;  /* 0x000000010c0c7824 */ /* 0x000fca00078e020d */
[----:B------:R-:W-:-:S04]  /*0e60*/  IADD3 R16, PT, PT, R12, -0x1, RZ ;  /* 0xffffffff0c107810 */ /* 0x000fc80007ffe0ff */
        /* <DEDUP_REMOVED lines=12> */
[C---:B------:R-:W-:Y:S01]  /*0f30*/  VIADD R15, R12.reuse, 0x20 ;  /* 0x000000200c0f7836 */ /* 0x040fe20000000000 */
[----:B------:R-:W-:Y:S02]  /*0f40*/  ISETP.NE.AND P2, PT, R12, RZ, PT ;  /* 0x000000ff0c00720c */ /* 0x000fe40003f45270 */
[----:B------:R-:W-:Y:S02]  /*0f50*/  LOP3.LUT R16, R16, 0x7fffff, RZ, 0xc0, !PT ;  /* 0x007fffff10107812 */ /* 0x000fe400078ec0ff */
[----:B------:R-:W-:Y:S02]  /*0f60*/  ISETP.NE.AND P1, PT, R12, RZ, PT ;  /* 0x000000ff0c00720c */ /* 0x000fe40003f25270 */
[----:B------:R-:W-:-:S02]  /*0f70*/  LOP3.LUT R16, R16, 0x800000, RZ, 0xfc, !PT ;  /* 0x0080000010107812 */ /* 0x000fc400078efcff */
        /* <DEDUP_REMOVED lines=14> */
.L_x_63:
[----:B------:R-:W-:-:S04]  /*1060*/  LOP3.LUT R0, R0, 0x80000000, RZ, 0xc0, !PT ;  /* 0x8000000000007812 */ /* 0x000fc800078ec0ff */
[----:B------:R-:W-:Y:S01]  /*1070*/  LOP3.LUT R0, R0, 0x7f800000, RZ, 0xfc, !PT ;  /* 0x7f80000000007812 */ /* 0x000fe200078efcff */
[----:B------:R-:W-:Y:S06]  /*1080*/  BRA `(.L_x_64) ;  /* 0x0000000000047947 */ /* 0x000fec0003800000 */
.L_x_62:
[----:B------:R-:W-:-:S07]  /*1090*/  LEA R0, R13, R0, 0x17 ;  /* 0x000000000d007211 */ /* 0x000fce00078eb8ff */
.L_x_64:
[----:B------:R-:W-:Y:S05]  /*10a0*/  BSYNC.RECONVERGENT B3 ;  /* 0x0000000000037941 */ /* 0x000fea0003800200 */
.L_x_61:
[----:B------:R-:W-:Y:S05]  /*10b0*/  BRA `(.L_x_65) ;  /* 0x0000000000207947 */ /* 0x000fea0003800000 */
.L_x_60:
[----:B------:R-:W-:-:S04]  /*10c0*/  LOP3.LUT R0, R19, 0x80000000, R0, 0x48, !PT ;  /* 0x8000000013007812 */ /* 0x000fc800078e4800 */
[----:B------:R-:W-:Y:S01]  /*10d0*/  LOP3.LUT R0, R0, 0x7f800000, RZ, 0xfc, !PT ;  /* 0x7f80000000007812 */ /* 0x000fe200078efcff */
[----:B------:R-:W-:Y:S06]  /*10e0*/  BRA `(.L_x_65) ;  /* 0x0000000000147947 */ /* 0x000fec0003800000 */
.L_x_59:
[----:B------:R-:W-:Y:S01]  /*10f0*/  LOP3.LUT R0, R19, 0x80000000, R0, 0x48, !PT ;  /* 0x8000000013007812 */ /* 0x000fe200078e4800 */
[----:B------:R-:W-:Y:S06]  /*1100*/  BRA `(.L_x_65) ;  /* 0x00000000000c7947 */ /* 0x000fec0003800000 */
.L_x_58:
[----:B------:R-:W0:Y:S01]  /*1110*/  MUFU.RSQ R0, -QNAN ;  /* 0xffc0000000007908 */ /* 0x000e220000001400 */
[----:B------:R-:W-:Y:S05]  /*1120*/  BRA `(.L_x_65) ;  /* 0x0000000000047947 */ /* 0x000fea0003800000 */
.L_x_57:
[----:B------:R-:W-:-:S07]  /*1130*/  FADD.FTZ R0, R0, R3 ;  /* 0x0000000300007221 */ /* 0x000fce0000010000 */
.L_x_65:
[----:B------:R-:W-:Y:S05]  /*1140*/  BSYNC.RECONVERGENT B2 ;  /* 0x0000000000027941 */ /* 0x000fea0003800200 */
.L_x_55:
[----:B------:R-:W-:-:S04]  /*1150*/  IMAD.MOV.U32 R15, RZ, RZ, 0x0 ;  /* 0x00000000ff0f7424 */ /* 0x000fc800078e00ff */
[----:B0-----:R-:W-:Y:S05]  /*1160*/  RET.REL.NODEC R14 `(_Z32gpuHistogramCalculateSplitsSizesPfiPiffi) ;  /* 0xffffffec0ea47950 */ /* 0x001fea0003c3ffff */
.L_x_66:
        /* <DEDUP_REMOVED lines=9> */
.L_x_92:


//--------------------- .text._Z14scanDistributePiS_ --------------------------
	.section	.text._Z14scanDistributePiS_,"ax",@progbits
	.align	128
        .global         _Z14scanDistributePiS_
        .type           _Z14scanDistributePiS_,@function
        .size           _Z14scanDistributePiS_,(.L_x_97 - _Z14scanDistributePiS_)
        .other          _Z14scanDistributePiS_,@"STO_CUDA_ENTRY STV_DEFAULT"
_Z14scanDistributePiS_:
.text._Z14scanDistributePiS_:
[----:B------:R-:W-:Y:S01]  /*0000*/  LDC R1, c[0x0][0x37c] ;  /* 0x0000df00ff017b82 */ /* 0x000fe20000000800 */
[----:B------:R-:W0:Y:S07]  /*0010*/  S2R R7, SR_TID.X ;  /* 0x0000000000077919 */ /* 0x000e2e0000002100 */
[----:B------:R-:W1:Y:S01]  /*0020*/  LDC.64 R2, c[0x0][0x388] ;  /* 0x0000e200ff027b82 */ /* 0x000e620000000a00 */
[----:B------:R-:W2:Y:S01]  /*0030*/  LDCU.64 UR4, c[0x0][0x358] ;  /* 0x00006b00ff0477ac */ /* 0x000ea20008000a00 */
[----:B------:R-:W0:Y:S06]  /*0040*/  S2R R0, SR_CTAID.X ;  /* 0x0000000000007919 */ /* 0x000e2c0000002500 */
[----:B------:R-:W3:Y:S01]  /*0050*/  LDC.64 R4, c[0x0][0x380] ;  /* 0x0000e000ff047b82 */ /* 0x000ee20000000a00 */
[C---:B0-----:R-:W-:Y:S01]  /*0060*/  LEA R7, R0.reuse, R7, 0x6 ;  /* 0x0000000700077211 */ /* 0x041fe200078e30ff */
[----:B-1----:R-:W-:-:S04]  /*0070*/  IMAD.WIDE.U32 R2, R0, 0x4, R2 ;  /* 0x0000000400027825 */ /* 0x002fc800078e0002 */
[----:B---3--:R-:W-:Y:S02]  /*0080*/  IMAD.WIDE R4, R7, 0x4, R4 ;  /* 0x0000000407047825 */ /* 0x008fe400078e0204 */
[----:B--2---:R-:W2:Y:S04]  /*0090*/  LDG.E R2, desc[UR4][R2.64] ;  /* 0x0000000402027981 */ /* 0x004ea8000c1e1900 */
[----:B------:R-:W2:Y:S02]  /*00a0*/  LDG.E R7, desc[UR4][R4.64] ;  /* 0x0000000404077981 */ /* 0x000ea4000c1e1900 */
[----:B--2---:R-:W-:-:S05]  /*00b0*/  IADD3 R7, PT, PT, R2, R7, RZ ;  /* 0x0000000702077210 */ /* 0x004fca0007ffe0ff */
[----:B------:R-:W-:Y:S01]  /*00c0*/  STG.E desc[UR4][R4.64], R7 ;  /* 0x0000000704007986 */ /* 0x000fe2000c101904 */
[----:B------:R-:W-:Y:S05]  /*00d0*/  EXIT ;  /* 0x000000000000794d */ /* 0x000fea0003800000 */
.L_x_67:
        /* <DEDUP_REMOVED lines=10> */
.L_x_97:


//--------------------- .text._Z7gpuScanPiiS_S_   --------------------------
	.section	.text._Z7gpuScanPiiS_S_,"ax",@progbits
	.align	128
        .global         _Z7gpuScanPiiS_S_
        .type           _Z7gpuScanPiiS_S_,@function
        .size           _Z7gpuScanPiiS_S_,(.L_x_98 - _Z7gpuScanPiiS_S_)
        .other          _Z7gpuScanPiiS_S_,@"STO_CUDA_ENTRY STV_DEFAULT"
_Z7gpuScanPiiS_S_:
.text._Z7gpuScanPiiS_S_:
[----:B------:R-:W-:Y:S01]  /*0000*/  LDC R1, c[0x0][0x37c] ;  /* 0x0000df00ff017b82 */ /* 0x000fe20000000800 */
[----:B------:R-:W0:Y:S07]  /*0010*/  S2R R5, SR_TID.X ;  /* 0x0000000000057919 */ /* 0x000e2e0000002100 */
[----:B------:R-:W1:Y:S01]  /*0020*/  LDC R12, c[0x0][0x388] ;  /* 0x0000e200ff0c7b82 */ /* 0x000e620000000800 */
[----:B------:R-:W2:Y:S01]  /*0030*/  LDCU.64 UR8, c[0x0][0x358] ;  /* 0x00006b00ff0877ac */ /* 0x000ea20008000a00 */
[----:B------:R-:W0:Y:S06]  /*0040*/  S2R R2, SR_CTAID.X ;  /* 0x0000000000027919 */ /* 0x000e2c0000002500 */
[----:B------:R-:W3:Y:S01]  /*0050*/  LDC.64 R10, c[0x0][0x380] ;  /* 0x0000e000ff0a7b82 */ /* 0x000ee20000000a00 */
[----:B-1----:R-:W-:-:S04]  /*0060*/  LEA.HI R0, R12, R12, RZ, 0x1 ;  /* 0x0000000c0c007211 */ /* 0x002fc800078f08ff */
[----:B------:R-:W-:Y:S01]  /*0070*/  SHF.R.S32.HI R0, RZ, 0x1, R0 ;  /* 0x00000001ff007819 */ /* 0x000fe20000011400 */
[----:B0-----:R-:W-:-:S04]  /*0080*/  IMAD R3, R2, 0x40, R5 ;  /* 0x0000004002037824 */ /* 0x001fc800078e0205 */
[----:B------:R-:W-:Y:S02]  /*0090*/  IMAD.IADD R7, R0, 0x1, R3 ;  /* 0x0000000100077824 */ /* 0x000fe400078e0203 */
[----:B---3--:R-:W-:-:S04]  /*00a0*/  IMAD.WIDE.U32 R8, R3, 0x4, R10 ;  /* 0x0000000403087825 */ /* 0x008fc800078e000a */
[----:B------:R-:W-:Y:S02]  /*00b0*/  IMAD.WIDE.U32 R10, R7, 0x4, R10 ;  /* 0x00000004070a7825 */ /* 0x000fe400078e000a */
[----:B--2---:R-:W2:Y:S04]  /*00c0*/  LDG.E R9, desc[UR8][R8.64] ;  /* 0x0000000808097981 */ /* 0x004ea8000c1e1900 */
[----:B------:R-:W3:Y:S01]  /*00d0*/  LDG.E R11, desc[UR8][R10.64] ;  /* 0x000000080a0b7981 */ /* 0x000ee2000c1e1900 */
[----:B------:R-:W0:Y:S01]  /*00e0*/  S2UR UR5, SR_CgaCtaId ;  /* 0x00000000000579c3 */ /* 0x000e220000008800 */
[----:B------:R-:W-:Y:S01]  /*00f0*/  UMOV UR4, 0x400 ;  /* 0x0000040000047882 */ /* 0x000fe20000000000 */
[----:B------:R-:W-:Y:S01]  /*0100*/  IMAD.IADD R4, R0, 0x1, R5 ;  /* 0x0000000100047824 */ /* 0x000fe200078e0205 */
[----:B------:R-:W-:-:S02]  /*0110*/  LEA.HI R6, R5, R5, RZ, 0x1b ;  /* 0x0000000505067211 */ /* 0x000fc400078fd8ff */
[----:B------:R-:W-:Y:S02]  /*0120*/  ISETP.GE.AND P0, PT, R12, 0x2, PT ;  /* 0x000000020c00780c */ /* 0x000fe40003f06270 */
[----:B------:R-:W-:Y:S01]  /*0130*/  LEA.HI.SX32 R7, R4, R4, 0x1b ;  /* 0x0000000404077211 */ /* 0x000fe200078fdaff */
[----:B0-----:R-:W-:-:S03]  /*0140*/  ULEA UR4, UR5, UR4, 0x18 ;  /* 0x0000000405047291 */ /* 0x001fc6000f8ec0ff */
[----:B------:R-:W-:-:S03]  /*0150*/  UMOV UR5, 0x1 ;  /* 0x0000000100057882 */ /* 0x000fc60000000000 */
[----:B------:R-:W-:Y:S02]  /*0160*/  LEA R4, R6, UR4, 0x2 ;  /* 0x0000000406047c11 */ /* 0x000fe4000f8e10ff */
[----:B------:R-:W-:-:S03]  /*0170*/  LEA R6, R7, UR4, 0x2 ;  /* 0x0000000407067c11 */ /* 0x000fc6000f8e10ff */
[----:B--2---:R0:W-:Y:S04]  /*0180*/  STS [R4], R9 ;  /* 0x0000000904007388 */ /* 0x0041e80000000800 */
[----:B---3--:R0:W-:Y:S01]  /*0190*/  STS [R6], R11 ;  /* 0x0000000b06007388 */ /* 0x0081e20000000800 */
[----:B------:R-:W-:Y:S05]  /*01a0*/  @!P0 BRA `(.L_x_68) ;  /* 0x0000000000648947 */ /* 0x000fea0003800000 */
[----:B0-----:R-:W-:Y:S01]  /*01b0*/  LEA R11, R5, 0x1, 0x1 ;  /* 0x00000001050b7811 */ /* 0x001fe200078e08ff */
[----:B------:R-:W0:Y:S01]  /*01c0*/  LDCU UR6, c[0x0][0x388] ;  /* 0x00007100ff0677ac */ /* 0x000e220008000800 */
[----:B------:R-:W-:-:S05]  /*01d0*/  UMOV UR5, 0x1 ;  /* 0x0000000100057882 */ /* 0x000fca0000000000 */
.L_x_71:
[----:B0-----:R-:W-:Y:S01]  /*01e0*/  USHF.R.U32.HI UR7, URZ, 0x1, UR6 ;  /* 0x00000001ff077899 */ /* 0x001fe20008011606 */
[----:B------:R-:W-:Y:S05]  /*01f0*/  BAR.SYNC.DEFER_BLOCKING 0x0 ;  /* 0x0000000000007b1d */ /* 0x000fea0000010000 */
[----:B------:R-:W-:Y:S01]  /*0200*/  ISETP.GE.U32.AND P0, PT, R5, UR7, PT ;  /* 0x0000000705007c0c */ /* 0x000fe2000bf06070 */
[----:B------:R-:W-:-:S12]  /*0210*/  BSSY.RECONVERGENT B0, `(.L_x_69) ;  /* 0x000000e000007945 */ /* 0x000fd80003800200 */
[----:B------:R-:W-:Y:S05]  /*0220*/  @P0 BRA `(.L_x_70) ;  /* 0x0000000000300947 */ /* 0x000fea0003800000 */
[----:B------:R-:W-:-:S04]  /*0230*/  IMAD R7, R11, UR5, RZ ;  /* 0x000000050b077c24 */ /* 0x000fc8000f8e02ff */
[C---:B------:R-:W-:Y:S02]  /*0240*/  VIADD R8, R7.reuse, 0xffffffff ;  /* 0xffffffff07087836 */ /* 0x040fe40000000000 */
[----:B------:R-:W-:Y:S02]  /*0250*/  VIADD R9, R7, UR5 ;  /* 0x0000000507097c36 */ /* 0x000fe40008000000 */
[C---:B------:R-:W-:Y:S01]  /*0260*/  VIADD R10, R8.reuse, UR5 ;  /* 0x00000005080a7c36 */ /* 0x040fe20008000000 */
[----:B------:R-:W-:-:S04]  /*0270*/  LEA.HI.SX32 R7, R8, R7, 0x1b ;  /* 0x0000000708077211 */ /* 0x000fc800078fdaff */
[----:B------:R-:W-:Y:S02]  /*0280*/  LEA.HI.SX32 R9, R10, R9, 0x1b ;  /* 0x000000090a097211 */ /* 0x000fe400078fdaff */
[----:B------:R-:W-:Y:S02]  /*0290*/  LEA R7, R7, UR4, 0x2 ;  /* 0x0000000407077c11 */ /* 0x000fe4000f8e10ff */
[----:B------:R-:W-:-:S04]  /*02a0*/  LEA R9, R9, UR4, 0x2 ;  /* 0x0000000409097c11 */ /* 0x000fc8000f8e10ff */
[----:B------:R-:W-:Y:S04]  /*02b0*/  LDS R7, [R7+-0x4] ;  /* 0xfffffc0007077984 */ /* 0x000fe80000000800 */
[----:B------:R-:W0:Y:S02]  /*02c0*/  LDS R8, [R9+-0x4] ;  /* 0xfffffc0009087984 */ /* 0x000e240000000800 */
[----:B0-----:R-:W-:-:S05]  /*02d0*/  IMAD.IADD R8, R7, 0x1, R8 ;  /* 0x0000000107087824 */ /* 0x001fca00078e0208 */
[----:B------:R0:W-:Y:S02]  /*02e0*/  STS [R9+-0x4], R8 ;  /* 0xfffffc0809007388 */ /* 0x0001e40000000800 */
.L_x_70:
[----:B------:R-:W-:Y:S05]  /*02f0*/  BSYNC.RECONVERGENT B0 ;  /* 0x0000000000007941 */ /* 0x000fea0003800200 */
.L_x_69:
[----:B------:R-:W-:Y:S02]  /*0300*/  UISETP.GT.U32.AND UP0, UPT, UR6, 0x3, UPT ;  /* 0x000000030600788c */ /* 0x000fe4000bf04070 */
[----:B------:R-:W-:Y:S01]  /*0310*/  USHF.L.U32 UR5, UR5, 0x1, URZ ;  /* 0x0000000105057899 */ /* 0x000fe200080006ff */
[----:B------:R-:W-:-:S06]  /*0320*/  UMOV UR6, UR7 ;  /* 0x0000000700067c82 */ /* 0x000fcc0008000000 */
[----:B------:R-:W-:Y:S05]  /*0330*/  BRA.U UP0, `(.L_x_71) ;  /* 0xfffffffd00a87547 */ /* 0x000fea000b83ffff */
.L_x_68:
[----:B------:R-:W-:Y:S01]  /*0340*/  ISETP.NE.AND P0, PT, R5, RZ, PT ;  /* 0x000000ff0500720c */ /* 0x000fe20003f05270 */
[----:B------:R-:W-:-:S12]  /*0350*/  BSSY.RECONVERGENT B0, `(.L_x_72) ;  /* 0x000000b000007945 */ /* 0x000fd80003800200 */
[----:B------:R-:W-:Y:S05]  /*0360*/  @P0 BRA `(.L_x_73) ;  /* 0x0000000000240947 */ /* 0x000fea0003800000 */
[----:B------:R-:W1:Y:S01]  /*0370*/  LDCU UR7, c[0x0][0x388] ;  /* 0x00007100ff0777ac */ /* 0x000e620008000800 */
[----:B0-----:R-:W0:Y:S01]  /*0380*/  LDC.64 R8, c[0x0][0x390] ;  /* 0x0000e400ff087b82 */ /* 0x001e220000000a00 */
[----:B-1----:R-:W-:-:S04]  /*0390*/  UIADD3 UR6, UPT, UPT, UR7, -0x1, URZ ;  /* 0xffffffff07067890 */ /* 0x002fc8000fffe0ff */
[----:B------:R-:W-:Y:S01]  /*03a0*/  ULEA.HI.SX32 UR6, UR6, UR7, 0x1b ;  /* 0x0000000706067291 */ /* 0x000fe2000f8fdaff */
[----:B0-----:R-:W-:-:S03]  /*03b0*/  IMAD.WIDE.U32 R8, R2, 0x4, R8 ;  /* 0x0000000402087825 */ /* 0x001fc600078e0008 */
[----:B------:R-:W-:-:S09]  /*03c0*/  ULEA UR6, UR6, UR4, 0x2 ;  /* 0x0000000406067291 */ /* 0x000fd2000f8e10ff */
[----:B------:R-:W0:Y:S04]  /*03d0*/  LDS R7, [UR6+-0x4] ;  /* 0xfffffc06ff077984 */ /* 0x000e280008000800 */
[----:B------:R-:W-:Y:S04]  /*03e0*/  STS [UR6+-0x4], RZ ;  /* 0xfffffcffff007988 */ /* 0x000fe80008000806 */
[----:B0-----:R1:W-:Y:S02]  /*03f0*/  STG.E desc[UR8][R8.64], R7 ;  /* 0x0000000708007986 */ /* 0x0013e4000c101908 */
.L_x_73:
[----:B------:R-:W-:Y:S05]  /*0400*/  BSYNC.RECONVERGENT B0 ;  /* 0x0000000000007941 */ /* 0x000fea0003800200 */
.L_x_72:
[----:B------:R-:W2:Y:S02]  /*0410*/  LDCU UR6, c[0x0][0x388] ;  /* 0x00007100ff0677ac */ /* 0x000ea40008000800 */
[----:B--2---:R-:W-:-:S09]  /*0420*/  UISETP.GE.AND UP0, UPT, UR6, 0x2, UPT ;  /* 0x000000020600788c */ /* 0x004fd2000bf06270 */
[----:B------:R-:W-:Y:S05]  /*0430*/  BRA.U !UP0, `(.L_x_74) ;  /* 0x0000000108687547 */ /* 0x000fea000b800000 */
[----:B------:R-:W-:Y:S01]  /*0440*/  LEA R10, R5, 0x1, 0x1 ;  /* 0x00000001050a7811 */ /* 0x000fe200078e08ff */
[----:B------:R-:W2:Y:S01]  /*0450*/  LDCU UR7, c[0x0][0x388] ;  /* 0x00007100ff0777ac */ /* 0x000ea20008000800 */
[----:B------:R-:W-:-:S05]  /*0460*/  UMOV UR6, 0x1 ;  /* 0x0000000100067882 */ /* 0x000fca0000000000 */
.L_x_77:
[----:B------:R-:W-:Y:S01]  /*0470*/  BAR.SYNC.DEFER_BLOCKING 0x0 ;  /* 0x0000000000007b1d */ /* 0x000fe20000010000 */
[----:B------:R-:W-:Y:S01]  /*0480*/  ISETP.GE.U32.AND P0, PT, R5, UR6, PT ;  /* 0x0000000605007c0c */ /* 0x000fe2000bf06070 */
[----:B------:R-:W-:Y:S02]  /*0490*/  ULEA.HI UR5, UR5, UR5, URZ, 0x1 ;  /* 0x0000000505057291 */ /* 0x000fe4000f8f08ff */
[----:B------:R-:W-:Y:S02]  /*04a0*/  USHF.L.U32 UR6, UR6, 0x1, URZ ;  /* 0x0000000106067899 */ /* 0x000fe400080006ff */
[----:B------:R-:W-:Y:S01]  /*04b0*/  USHF.R.S32.HI UR5, URZ, 0x1, UR5 ;  /* 0x00000001ff057899 */ /* 0x000fe20008011405 */
[----:B------:R-:W-:Y:S07]  /*04c0*/  BSSY.RECONVERGENT B0, `(.L_x_75) ;  /* 0x000000f000007945 */ /* 0x000fee0003800200 */
[----:B---3--:R-:W-:Y:S05]  /*04d0*/  @P0 BRA `(.L_x_76) ;  /* 0x0000000000340947 */ /* 0x008fea0003800000 */
[----:B------:R-:W-:-:S04]  /*04e0*/  IMAD R2, R10, UR5, RZ ;  /* 0x000000050a027c24 */ /* 0x000fc8000f8e02ff */
[C---:B-1----:R-:W-:Y:S02]  /*04f0*/  VIADD R7, R2.reuse, 0xffffffff ;  /* 0xffffffff02077836 */ /* 0x042fe40000000000 */
[----:B0-----:R-:W-:Y:S02]  /*0500*/  VIADD R8, R2, UR5 ;  /* 0x0000000502087c36 */ /* 0x001fe40008000000 */
[C---:B------:R-:W-:Y:S01]  /*0510*/  VIADD R9, R7.reuse, UR5 ;  /* 0x0000000507097c36 */ /* 0x040fe20008000000 */
[----:B------:R-:W-:-:S04]  /*0520*/  LEA.HI.SX32 R2, R7, R2, 0x1b ;  /* 0x0000000207027211 */ /* 0x000fc800078fdaff */
[----:B------:R-:W-:Y:S02]  /*0530*/  LEA.HI.SX32 R8, R9, R8, 0x1b ;  /* 0x0000000809087211 */ /* 0x000fe400078fdaff */
[----:B------:R-:W-:Y:S02]  /*0540*/  LEA R2, R2, UR4, 0x2 ;  /* 0x0000000402027c11 */ /* 0x000fe4000f8e10ff */
[----:B------:R-:W-:-:S03]  /*0550*/  LEA R8, R8, UR4, 0x2 ;  /* 0x0000000408087c11 */ /* 0x000fc6000f8e10ff */
[----:B------:R-:W-:Y:S04]  /*0560*/  LDS R7, [R2+-0x4] ;  /* 0xfffffc0002077984 */ /* 0x000fe80000000800 */
[----:B------:R-:W0:Y:S02]  /*0570*/  LDS R9, [R8+-0x4] ;  /* 0xfffffc0008097984 */ /* 0x000e240000000800 */
[----:B0-----:R-:W-:Y:S02]  /*0580*/  IMAD.IADD R7, R7, 0x1, R9 ;  /* 0x0000000107077824 */ /* 0x001fe400078e0209 */
[----:B------:R3:W-:Y:S04]  /*0590*/  STS [R2+-0x4], R9 ;  /* 0xfffffc0902007388 */ /* 0x0007e80000000800 */
[----:B------:R3:W-:Y:S02]  /*05a0*/  STS [R8+-0x4], R7 ;  /* 0xfffffc0708007388 */ /* 0x0007e40000000800 */
.L_x_76:
[----:B--2---:R-:W-:Y:S05]  /*05b0*/  BSYNC.RECONVERGENT B0 ;  /* 0x0000000000007941 */ /* 0x004fea0003800200 */
.L_x_75:
[----:B------:R-:W-:-:S09]  /*05c0*/  UISETP.GE.AND UP0, UPT, UR6, UR7, UPT ;  /* 0x000000070600728c */ /* 0x000fd2000bf06270 */
[----:B------:R-:W-:Y:S05]  /*05d0*/  BRA.U !UP0, `(.L_x_77) ;  /* 0xfffffffd08a47547 */ /* 0x000fea000b83ffff */
.L_x_74:
[----:B------:R-:W-:Y:S08]  /*05e0*/  BAR.SYNC.DEFER_BLOCKING 0x0 ;  /* 0x0000000000007b1d */ /* 0x000ff00000010000 */
[----:B01-3--:R-:W0:Y:S01]  /*05f0*/  LDC.64 R8, c[0x0][0x398] ;  /* 0x0000e600ff087b82 */ /* 0x00be220000000a00 */
[----:B------:R-:W1:Y:S04]  /*0600*/  LDS R5, [R4] ;  /* 0x0000000004057984 */ /* 0x000e680000000800 */
[----:B------:R-:W2:Y:S01]  /*0610*/  LDS R7, [R6] ;  /* 0x0000000006077984 */ /* 0x000ea20000000800 */
[----:B0-----:R-:W-:-:S04]  /*0620*/  IMAD.WIDE R2, R3, 0x4, R8 ;  /* 0x0000000403027825 */ /* 0x001fc800078e0208 */
[----:B------:R-:W-:Y:S01]  /*0630*/  IMAD.WIDE R8, R0, 0x4, R2 ;  /* 0x0000000400087825 */ /* 0x000fe200078e0202 */
[----:B-1----:R-:W-:Y:S04]  /*0640*/  STG.E desc[UR8][R2.64], R5 ;  /* 0x0000000502007986 */ /* 0x002fe8000c101908 */
[----:B--2---:R-:W-:Y:S01]  /*0650*/  STG.E desc[UR8][R8.64], R7 ;  /* 0x0000000708007986 */ /* 0x004fe2000c101908 */
[----:B------:R-:W-:Y:S05]  /*0660*/  EXIT ;  /* 0x000000000000794d */ /* 0x000fea0003800000 */
.L_x_78:
        /* <DEDUP_REMOVED lines=9> */
.L_x_98:


//--------------------- .text._Z17gpuReduceMinFloatPfiS_ --------------------------
	.section	.text._Z17gpuReduceMinFloatPfiS_,"ax",@progbits
	.align	128
        .global         _Z17gpuReduceMinFloatPfiS_
        .type           _Z17gpuReduceMinFloatPfiS_,@function
        .size           _Z17gpuReduceMinFloatPfiS_,(.L_x_99 - _Z17gpuReduceMinFloatPfiS_)
        .other          _Z17gpuReduceMinFloatPfiS_,@"STO_CUDA_ENTRY STV_DEFAULT"
_Z17gpuReduceMinFloatPfiS_:
.text._Z17gpuReduceMinFloatPfiS_:
[----:B------:R-:W-:Y:S01]  /*0000*/  LDC R1, c[0x0][0x37c] ;  /* 0x0000df00ff017b82 */ /* 0x000fe20000000800 */
[----:B------:R-:W0:Y:S01]  /*0010*/  S2R R0, SR_CTAID.X ;  /* 0x0000000000007919 */ /* 0x000e220000002500 */
[----:B------:R-:W1:Y:S01]  /*0020*/  LDCU UR4, c[0x0][0x360] ;  /* 0x00006c00ff0477ac */ /* 0x000e620008000800 */
[----:B------:R-:W-:Y:S01]  /*0030*/  BSSY.RECONVERGENT B0, `(.L_x_79) ;  /* 0x0000018000007945 */ /* 0x000fe20003800200 */
[----:B------:R-:W2:Y:S01]  /*0040*/  S2R R11, SR_TID.X ;  /* 0x00000000000b7919 */ /* 0x000ea20000002100 */
[----:B------:R-:W3:Y:S01]  /*0050*/  LDCU UR5, c[0x0][0x388] ;  /* 0x00007100ff0577ac */ /* 0x000ee20008000800 */
[----:B------:R-:W4:Y:S01]  /*0060*/  LDCU.64 UR6, c[0x0][0x358] ;  /* 0x00006b00ff0677ac */ /* 0x000f220008000a00 */
[----:B-1----:R-:W-:Y:S02]  /*0070*/  IMAD.U32 R6, RZ, RZ, UR4 ;  /* 0x00000004ff067e24 */ /* 0x002fe4000f8e00ff */
[----:B0-----:R-:W-:-:S04]  /*0080*/  IMAD R2, R0, UR4, RZ ;  /* 0x0000000400027c24 */ /* 0x001fc8000f8e02ff */
[----:B--2---:R-:W-:-:S04]  /*0090*/  IMAD R7, R2, 0x2, R11 ;  /* 0x0000000202077824 */ /* 0x004fc800078e020b */
[----:B------:R-:W-:-:S05]  /*00a0*/  VIADD R9, R7, UR4 ;  /* 0x0000000407097c36 */ /* 0x000fca0008000000 */
[----:B---3--:R-:W-:-:S13]  /*00b0*/  ISETP.GE.U32.AND P0, PT, R9, UR5, PT ;  /* 0x0000000509007c0c */ /* 0x008fda000bf06070 */
[----:B----4-:R-:W-:Y:S05]  /*00c0*/  @P0 BRA `(.L_x_80) ;  /* 0x0000000000200947 */ /* 0x010fea0003800000 */
[----:B------:R-:W0:Y:S02]  /*00d0*/  LDC.64 R4, c[0x0][0x380] ;  /* 0x0000e000ff047b82 */ /* 0x000e240000000a00 */
[----:B0-----:R-:W-:-:S04]  /*00e0*/  IMAD.WIDE R2, R7, 0x4, R4 ;  /* 0x0000000407027825 */ /* 0x001fc800078e0204 */
[----:B------:R-:W-:Y:S02]  /*00f0*/  IMAD.WIDE.U32 R4, R9, 0x4, R4 ;  /* 0x0000000409047825 */ /* 0x000fe400078e0004 */
[----:B------:R-:W2:Y:S04]  /*0100*/  LDG.E R2, desc[UR6][R2.64] ;  /* 0x0000000602027981 */ /* 0x000ea8000c1e1900 */
[----:B------:R-:W2:Y:S02]  /*0110*/  LDG.E R5, desc[UR6][R4.64] ;  /* 0x0000000604057981 */ /* 0x000ea4000c1e1900 */
[----:B--2---:R-:W-:-:S04]  /*0120*/  FSETP.GEU.AND P0, PT, R2, R5, PT ;  /* 0x000000050200720b */ /* 0x004fc80003f0e000 */
[----:B------:R-:W-:Y:S01]  /*0130*/  FSEL R7, R2, R5, !P0 ;  /* 0x0000000502077208 */ /* 0x000fe20004000000 */
[----:B------:R-:W-:Y:S08]  /*0140*/  BRA `(.L_x_81) ;  /* 0x0000000000187947 */ /* 0x000ff00003800000 */
.L_x_80:
[----:B------:R-:W-:-:S13]  /*0150*/  ISETP.GE.AND P0, PT, R7, UR5, PT ;  /* 0x0000000507007c0c */ /* 0x000fda000bf06270 */
[----:B------:R-:W0:Y:S02]  /*0160*/  @!P0 LDC.64 R2, c[0x0][0x380] ;  /* 0x0000e000ff028b82 */ /* 0x000e240000000a00 */
[----:B0-----:R-:W-:-:S05]  /*0170*/  @!P0 IMAD.WIDE R4, R7, 0x4, R2 ;  /* 0x0000000407048825 */ /* 0x001fca00078e0202 */
[----:B------:R0:W5:Y:S01]  /*0180*/  @!P0 LDG.E R7, desc[UR6][R4.64] ;  /* 0x0000000604078981 */ /* 0x000162000c1e1900 */
[----:B------:R-:W1:Y:S03]  /*0190*/  @P0 LDC.64 R2, c[0x0][0x380] ;  /* 0x0000e000ff020b82 */ /* 0x000e660000000a00 */
[----:B-1----:R0:W5:Y:S02]  /*01a0*/  @P0 LDG.E R7, desc[UR6][R2.64] ;  /* 0x0000000602070981 */ /* 0x002164000c1e1900 */
.L_x_81:
[----:B------:R-:W-:Y:S05]  /*01b0*/  BSYNC.RECONVERGENT B0 ;  /* 0x0000000000007941 */ /* 0x000fea0003800200 */
.L_x_79:
[----:B------:R-:W1:Y:S01]  /*01c0*/  S2UR UR5, SR_CgaCtaId ;  /* 0x00000000000579c3 */ /* 0x000e620000008800 */
[----:B------:R-:W-:Y:S01]  /*01d0*/  UMOV UR4, 0x400 ;  /* 0x0000040000047882 */ /* 0x000fe20000000000 */
[----:B------:R-:W-:Y:S02]  /*01e0*/  ISETP.GE.U32.AND P1, PT, R6, 0x2, PT ;  /* 0x000000020600780c */ /* 0x000fe40003f26070 */
[----:B------:R-:W-:Y:S01]  /*01f0*/  ISETP.NE.AND P0, PT, R11, RZ, PT ;  /* 0x000000ff0b00720c */ /* 0x000fe20003f05270 */
[----:B-1----:R-:W-:-:S06]  /*0200*/  ULEA UR4, UR5, UR4, 0x18 ;  /* 0x0000000405047291 */ /* 0x002fcc000f8ec0ff */
[----:B0-----:R-:W-:-:S05]  /*0210*/  LEA R2, R11, UR4, 0x2 ;  /* 0x000000040b027c11 */ /* 0x001fca000f8e10ff */
[----:B-----5:R0:W-:Y:S01]  /*0220*/  STS [R2], R7 ;  /* 0x0000000702007388 */ /* 0x0201e20000000800 */
[----:B------:R-:W-:Y:S06]  /*0230*/  BAR.SYNC.DEFER_BLOCKING 0x0 ;  /* 0x0000000000007b1d */ /* 0x000fec0000010000 */
[----:B------:R-:W-:Y:S05]  /*0240*/  @!P1 BRA `(.L_x_82) ;  /* 0x0000000000309947 */ /* 0x000fea0003800000 */
.L_x_83:
[----:B------:R-:W-:-:S04]  /*0250*/  SHF.R.U32.HI R5, RZ, 0x1, R6 ;  /* 0x00000001ff057819 */ /* 0x000fc80000011606 */
[----:B------:R-:W-:-:S13]  /*0260*/  ISETP.GE.U32.AND P1, PT, R11, R5, PT ;  /* 0x000000050b00720c */ /* 0x000fda0003f26070 */
[----:B------:R-:W-:Y:S01]  /*0270*/  @!P1 IMAD R4, R5, 0x4, R2 ;  /* 0x0000000405049824 */ /* 0x000fe200078e0202 */
[----:B------:R-:W-:Y:S05]  /*0280*/  @!P1 LDS R3, [R2] ;  /* 0x0000000002039984 */ /* 0x000fea0000000800 */
[----:B------:R-:W1:Y:S02]  /*0290*/  @!P1 LDS R4, [R4] ;  /* 0x0000000004049984 */ /* 0x000e640000000800 */
[----:B-1----:R-:W-:-:S04]  /*02a0*/  @!P1 FSETP.GEU.AND P2, PT, R3, R4, PT ;  /* 0x000000040300920b */ /* 0x002fc80003f4e000 */
[----:B------:R-:W-:-:S05]  /*02b0*/  @!P1 FSEL R3, R3, R4, !P2 ;  /* 0x0000000403039208 */ /* 0x000fca0005000000 */
[----:B------:R1:W-:Y:S01]  /*02c0*/  @!P1 STS [R2], R3 ;  /* 0x0000000302009388 */ /* 0x0003e20000000800 */
[----:B------:R-:W-:Y:S01]  /*02d0*/  BAR.SYNC.DEFER_BLOCKING 0x0 ;  /* 0x0000000000007b1d */ /* 0x000fe20000010000 */
[----:B------:R-:W-:Y:S01]  /*02e0*/  ISETP.GT.U32.AND P1, PT, R6, 0x3, PT ;  /* 0x000000030600780c */ /* 0x000fe20003f24070 */
[----:B------:R-:W-:-:S12]  /*02f0*/  IMAD.MOV.U32 R6, RZ, RZ, R5 ;  /* 0x000000ffff067224 */ /* 0x000fd800078e0005 */
[----:B-1----:R-:W-:Y:S05]  /*0300*/  @P1 BRA `(.L_x_83) ;  /* 0xfffffffc00d01947 */ /* 0x002fea000383ffff */
.L_x_82:
[----:B------:R-:W-:Y:S05]  /*0310*/  @P0 EXIT ;  /* 0x000000000000094d */ /* 0x000fea0003800000 */
[----:B------:R-:W1:Y:S01]  /*0320*/  S2UR UR5, SR_CgaCtaId ;  /* 0x00000000000579c3 */ /* 0x000e620000008800 */
[----:B------:R-:W-:-:S07]  /*0330*/  UMOV UR4, 0x400 ;  /* 0x0000040000047882 */ /* 0x000fce0000000000 */
[----:B0-----:R-:W0:Y:S01]  /*0340*/  LDC.64 R2, c[0x0][0x390] ;  /* 0x0000e400ff027b82 */ /* 0x001e220000000a00 */
[----:B-1----:R-:W-:Y:S01]  /*0350*/  ULEA UR4, UR5, UR4, 0x18 ;  /* 0x0000000405047291 */ /* 0x002fe2000f8ec0ff */
[----:B0-----:R-:W-:-:S08]  /*0360*/  IMAD.WIDE.U32 R2, R0, 0x4, R2 ;  /* 0x0000000400027825 */ /* 0x001fd000078e0002 */
[----:B------:R-:W0:Y:S04]  /*0370*/  LDS R5, [UR4] ;  /* 0x00000004ff057984 */ /* 0x000e280008000800 */
[----:B0-----:R-:W-:Y:S01]  /*0380*/  STG.E desc[UR6][R2.64], R5 ;  /* 0x0000000502007986 */ /* 0x001fe2000c101906 */
[----:B------:R-:W-:Y:S05]  /*0390*/  EXIT ;  /* 0x000000000000794d */ /* 0x000fea0003800000 */
.L_x_84:
        /* <DEDUP_REMOVED lines=14> */
.L_x_99:


//--------------------- .text._Z17gpuReduceMaxFloatPfiS_ --------------------------
	.section	.text._Z17gpuReduceMaxFloatPfiS_,"ax",@progbits
	.align	128
        .global         _Z17gpuReduceMaxFloatPfiS_
        .type           _Z17gpuReduceMaxFloatPfiS_,@function
        .size           _Z17gpuReduceMaxFloatPfiS_,(.L_x_100 - _Z17gpuReduceMaxFloatPfiS_)
        .other          _Z17gpuReduceMaxFloatPfiS_,@"STO_CUDA_ENTRY STV_DEFAULT"
_Z17gpuReduceMaxFloatPfiS_:
.text._Z17gpuReduceMaxFloatPfiS_:
        /* <DEDUP_REMOVED lines=18> */
[----:B--2---:R-:W-:-:S04]  /*0120*/  FSETP.GT.AND P0, PT, R2, R5, PT ;  /* 0x000000050200720b */ /* 0x004fc80003f04000 */
[----:B------:R-:W-:Y:S01]  /*0130*/  FSEL R7, R2, R5, P0 ;  /* 0x0000000502077208 */ /* 0x000fe20000000000 */
[----:B------:R-:W-:Y:S08]  /*0140*/  BRA `(.L_x_87) ;  /* 0x0000000000187947 */ /* 0x000ff00003800000 */
.L_x_86:
[----:B------:R-:W-:-:S13]  /*0150*/  ISETP.GE.AND P0, PT, R7, UR5, PT ;  /* 0x0000000507007c0c */ /* 0x000fda000bf06270 */
[----:B------:R-:W0:Y:S02]  /*0160*/  @!P0 LDC.64 R2, c[0x0][0x380] ;  /* 0x0000e000ff028b82 */ /* 0x000e240000000a00 */
[----:B0-----:R-:W-:-:S05]  /*0170*/  @!P0 IMAD.WIDE R4, R7, 0x4, R2 ;  /* 0x0000000407048825 */ /* 0x001fca00078e0202 */
[----:B------:R0:W5:Y:S01]  /*0180*/  @!P0 LDG.E R7, desc[UR6][R4.64] ;  /* 0x0000000604078981 */ /* 0x000162000c1e1900 */
[----:B------:R-:W1:Y:S03]  /*0190*/  @P0 LDC.64 R2, c[0x0][0x380] ;  /* 0x0000e000ff020b82 */ /* 0x000e660000000a00 */
[----:B-1----:R0:W5:Y:S02]  /*01a0*/  @P0 LDG.E R7, desc[UR6][R2.64] ;  /* 0x0000000602070981 */ /* 0x002164000c1e1900 */
.L_x_87:
[----:B------:R-:W-:Y:S05]  /*01b0*/  BSYNC.RECONVERGENT B0 ;  /* 0x0000000000007941 */ /* 0x000fea0003800200 */
.L_x_85:
        /* <DEDUP_REMOVED lines=9> */
.L_x_89:
[----:B------:R-:W-:-:S04]  /*0250*/  SHF.R.U32.HI R5, RZ, 0x1, R6 ;  /* 0x00000001ff057819 */ /* 0x000fc80000011606 */
[----:B------:R-:W-:-:S13]  /*0260*/  ISETP.GE.U32.AND P2, PT, R11, R5, PT ;  /* 0x000000050b00720c */ /* 0x000fda0003f46070 */
[----:B------:R-:W-:Y:S01]  /*0270*/  @!P2 IMAD R4, R5, 0x4, R2 ;  /* 0x000000040504a824 */ /* 0x000fe200078e0202 */
[----:B------:R-:W-:Y:S05]  /*0280*/  @!P2 LDS R3, [R2] ;  /* 0x000000000203a984 */ /* 0x000fea0000000800 */
[----:B------:R-:W1:Y:S02]  /*0290*/  @!P2 LDS R4, [R4] ;  /* 0x000000000404a984 */ /* 0x000e640000000800 */
[----:B-1----:R-:W-:-:S04]  /*02a0*/  @!P2 FSETP.GT.AND P1, PT, R3, R4, PT ;  /* 0x000000040300a20b */ /* 0x002fc80003f24000 */
[----:B------:R-:W-:Y:S02]  /*02b0*/  @!P2 FSEL R3, R3, R4, P1 ;  /* 0x000000040303a208 */ /* 0x000fe40000800000 */
[----:B------:R-:W-:Y:S01]  /*02c0*/  ISETP.GT.U32.AND P1, PT, R6, 0x3, PT ;  /* 0x000000030600780c */ /* 0x000fe20003f24070 */
[----:B------:R-:W-:Y:S02]  /*02d0*/  IMAD.MOV.U32 R6, RZ, RZ, R5 ;  /* 0x000000ffff067224 */ /* 0x000fe400078e0005 */
[----:B------:R1:W-:Y:S01]  /*02e0*/  @!P2 STS [R2], R3 ;  /* 0x000000030200a388 */ /* 0x0003e20000000800 */
[----:B------:R-:W-:Y:S09]  /*02f0*/  BAR.SYNC.DEFER_BLOCKING 0x0 ;  /* 0x0000000000007b1d */ /* 0x000ff20000010000 */
[----:B-1----:R-:W-:Y:S05]  /*0300*/  @P1 BRA `(.L_x_89) ;  /* 0xfffffffc00d01947 */ /* 0x002fea000383ffff */
.L_x_88:
        /* <DEDUP_REMOVED lines=9> */
.L_x_90:
        /* <DEDUP_REMOVED lines=14> */
.L_x_100:


//--------------------- .nv.shared.reserved.0     --------------------------
	.section	.nv.shared.reserved.0,"aw",@nobits
	.weak		__nv_reservedSMEM_offset_0_alias
	.size		__nv_reservedSMEM_offset_0_alias, 0, 64
	.other		__nv_reservedSMEM_offset_0_alias,@"STO_CUDA_RESERVED_SHARED STV_DEFAULT"
__nv_reservedSMEM_offset_0_alias:
	.zero		0
	.zero		64


//--------------------- .nv.shared._Z7gpuScanPiiS_S_ --------------------------
	.section	.nv.shared._Z7gpuScanPiiS_S_,"aw",@nobits
	.sectionflags	@""
	.align	4
.nv.shared._Z7gpuScanPiiS_S_:
	.zero		1288


//--------------------- .nv.shared._Z17gpuReduceMinFloatPfiS_ --------------------------
	.section	.nv.shared._Z17gpuReduceMinFloatPfiS_,"aw",@nobits
	.sectionflags	@""
	.align	4
.nv.shared._Z17gpuReduceMinFloatPfiS_:
	.zero		9216


//--------------------- .nv.shared._Z17gpuReduceMaxFloatPfiS_ --------------------------
	.section	.nv.shared._Z17gpuReduceMaxFloatPfiS_,"aw",@nobits
	.sectionflags	@""
	.align	4
.nv.shared._Z17gpuReduceMaxFloatPfiS_:
	.zero		9216


//--------------------- .nv.constant0._Z11oddEvenSortPfiiPiS0_ --------------------------
	.section	.nv.constant0._Z11oddEvenSortPfiiPiS0_,"a",@progbits
	.sectionflags	@""
	.align	4
.nv.constant0._Z11oddEvenSortPfiiPiS0_:
	.zero		928


//--------------------- .nv.constant0._Z14gpuOddEvenSortPfi --------------------------
	.section	.nv.constant0._Z14gpuOddEvenSortPfi,"a",@progbits
	.sectionflags	@""
	.align	4
.nv.constant0._Z14gpuOddEvenSortPfi:
	.zero		908


//--------------------- .nv.constant0._Z22gpuHistogramFillSplitsPfiS_PiPjffi --------------------------
	.section	.nv.constant0._Z22gpuHistogramFillSplitsPfiS_PiPjffi,"a",@progbits
	.sectionflags	@""
	.align	4
.nv.constant0._Z22gpuHistogramFillSplitsPfiS_PiPjffi:
	.zero		948


//--------------------- .nv.constant0._Z32gpuHistogramCalculateSplitsSizesPfiPiffi --------------------------
	.section	.nv.constant0._Z32gpuHistogramCalculateSplitsSizesPfiPiffi,"a",@progbits
	.sectionflags	@""
	.align	4
.nv.constant0._Z32gpuHistogramCalculateSplitsSizesPfiPiffi:
	.zero		932


//--------------------- .nv.constant0._Z14scanDistributePiS_ --------------------------
	.section	.nv.constant0._Z14scanDistributePiS_,"a",@progbits
	.sectionflags	@""
	.align	4
.nv.constant0._Z14scanDistributePiS_:
	.zero		912


//--------------------- .nv.constant0._Z7gpuScanPiiS_S_ --------------------------
	.section	.nv.constant0._Z7gpuScanPiiS_S_,"a",@progbits
	.sectionflags	@""
	.align	4
.nv.constant0._Z7gpuScanPiiS_S_:
	.zero		928


//--------------------- .nv.constant0._Z17gpuReduceMinFloatPfiS_ --------------------------
	.section	.nv.constant0._Z17gpuReduceMinFloatPfiS_,"a",@progbits
	.sectionflags	@""
	.align	4
.nv.constant0._Z17gpuReduceMinFloatPfiS_:
	.zero		920


//--------------------- .nv.constant0._Z17gpuReduceMaxFloatPfiS_ --------------------------
	.section	.nv.constant0._Z17gpuReduceMaxFloatPfiS_,"a",@progbits
	.sectionflags	@""
	.align	4
.nv.constant0._Z17gpuReduceMaxFloatPfiS_:
	.zero		920


//--------------------- SYMBOLS --------------------------

	.type		.nv.reservedSmem.offset0,@object
	.size		.nv.reservedSmem.offset0,0x4
	.type		.nv.reservedSmem.cap,@object
	.size		.nv.reservedSmem.cap,0x4
